	.target	sm_90a

	.elftype	@"ET_EXEC"


//--------------------- .note.nv.tkinfo           --------------------------
	.section	.note.nv.tkinfo,"",@"SHT_NOTE"
	.sectionflags	@"SHF_NOTE_NV_TKINFO"
	.tkinfo
        /*0018*/ 	.word	0x00000002
        /*0030*/ 	.string	""
        /*0030*/ 	.string	"ptxas"
        /*0030*/ 	.string	"Cuda compilation tools, release 13.0, V13.0.88"
        /*0030*/ 	.string	"Build cuda_13.0.r13.0/compiler.36424714_0"
        /*0030*/ 	.string	"-arch sm_90a -m 64 "



//--------------------- .note.nv.cuinfo           --------------------------
	.section	.note.nv.cuinfo,"",@"SHT_NOTE"
	.sectionflags	@"SHF_NOTE_NV_CUINFO"
        /*0018*/ 	.short	0x0002
        /*001a*/ 	.short	0x005a
        /*001c*/ 	.short	0x0082
	.zero		2


//--------------------- .nv.info                  --------------------------
	.section	.nv.info,"",@"SHT_CUDA_INFO"
	.align	4


	//----- nvinfo : EIATTR_REGCOUNT
	.align		4
        /*0000*/ 	.byte	0x04, 0x2f
        /*0002*/ 	.short	(.L_15 - .L_14)
	.align		4
.L_14:
        /*0004*/ 	.word	index@(_ZN7cutlass13device_kernelINS_4gemm6kernel13GemmUniversalIN4cute5tupleIJiiiiEEENS1_10collective13CollectiveMmaINS1_34MainloopSm90TmaGmmaWarpSpecializedILi14ENS5_IJNS4_1CILi2EEESB_NSA_ILi1EEEEEENS1_32KernelTmaWarpSpecializedPingpongEEENS5_IJNSA_ILi64EEESG_NSA_ILi32EEEEEEfNS5_IJlSC_lEEEfSJ_NS4_8TiledMMAINS4_8MMA_AtomIJNS4_4SM904GMMA29MMA_64x64x8_F32TF32TF32_SS_TNILNSN_7ScaleInE1ELSP_1EEEEEENS4_6LayoutINS5_IJSC_SC_SC_EEENS5_IJNSA_ILi0EEESU_SU_EEEEENS5_IJNS4_10UnderscoreESX_SX_EEEEENS4_23SM90_TMA_LOAD_MULTICASTENS4_14ComposedLayoutINS4_7SwizzleILi3ELi4ELi3EEENS4_18smem_ptr_flag_bitsILi32EEENSS_INS5_IJNSA_ILi8EEESH_EEENS5_IJSH_SC_EEEEEEEvNS4_8identityES10_S1A_vS1B_EENS_8epilogue10collective6detail29Sm90TmaWarpSpecializedAdapterINS1E_15DefaultEpilogueIfSJ_SJ_NS1D_6thread17LinearCombinationIfLi1EffLNS1I_9ScaleType4KindE0ELNS_15FloatRoundStyleE2EfEENS1_15EpilogueDefaultEEEEEvvEEEEvNT_6ParamsE)
        /*0008*/ 	.word	0x000000a8


	//----- nvinfo : EIATTR_FRAME_SIZE
	.align		4
.L_15:
        /*000c*/ 	.byte	0x04, 0x11
        /*000e*/ 	.short	(.L_17 - .L_16)
	.align		4
.L_16:
        /*0010*/ 	.word	index@(_ZN7cutlass13device_kernelINS_4gemm6kernel13GemmUniversalIN4cute5tupleIJiiiiEEENS1_10collective13CollectiveMmaINS1_34MainloopSm90TmaGmmaWarpSpecializedILi14ENS5_IJNS4_1CILi2EEESB_NSA_ILi1EEEEEENS1_32KernelTmaWarpSpecializedPingpongEEENS5_IJNSA_ILi64EEESG_NSA_ILi32EEEEEEfNS5_IJlSC_lEEEfSJ_NS4_8TiledMMAINS4_8MMA_AtomIJNS4_4SM904GMMA29MMA_64x64x8_F32TF32TF32_SS_TNILNSN_7ScaleInE1ELSP_1EEEEEENS4_6LayoutINS5_IJSC_SC_SC_EEENS5_IJNSA_ILi0EEESU_SU_EEEEENS5_IJNS4_10UnderscoreESX_SX_EEEEENS4_23SM90_TMA_LOAD_MULTICASTENS4_14ComposedLayoutINS4_7SwizzleILi3ELi4ELi3EEENS4_18smem_ptr_flag_bitsILi32EEENSS_INS5_IJNSA_ILi8EEESH_EEENS5_IJSH_SC_EEEEEEEvNS4_8identityES10_S1A_vS1B_EENS_8epilogue10collective6detail29Sm90TmaWarpSpecializedAdapterINS1E_15DefaultEpilogueIfSJ_SJ_NS1D_6thread17LinearCombinationIfLi1EffLNS1I_9ScaleType4KindE0ELNS_15FloatRoundStyleE2EfEENS1_15EpilogueDefaultEEEEEvvEEEEvNT_6ParamsE)
        /*0014*/ 	.word	0x00000008


	//----- nvinfo : EIATTR_MIN_STACK_SIZE
	.align		4
.L_17:
        /*0018*/ 	.byte	0x04, 0x12
        /*001a*/ 	.short	(.L_19 - .L_18)
	.align		4
.L_18:
        /*001c*/ 	.word	index@(_ZN7cutlass13device_kernelINS_4gemm6kernel13GemmUniversalIN4cute5tupleIJiiiiEEENS1_10collective13CollectiveMmaINS1_34MainloopSm90TmaGmmaWarpSpecializedILi14ENS5_IJNS4_1CILi2EEESB_NSA_ILi1EEEEEENS1_32KernelTmaWarpSpecializedPingpongEEENS5_IJNSA_ILi64EEESG_NSA_ILi32EEEEEEfNS5_IJlSC_lEEEfSJ_NS4_8TiledMMAINS4_8MMA_AtomIJNS4_4SM904GMMA29MMA_64x64x8_F32TF32TF32_SS_TNILNSN_7ScaleInE1ELSP_1EEEEEENS4_6LayoutINS5_IJSC_SC_SC_EEENS5_IJNSA_ILi0EEESU_SU_EEEEENS5_IJNS4_10UnderscoreESX_SX_EEEEENS4_23SM90_TMA_LOAD_MULTICASTENS4_14ComposedLayoutINS4_7SwizzleILi3ELi4ELi3EEENS4_18smem_ptr_flag_bitsILi32EEENSS_INS5_IJNSA_ILi8EEESH_EEENS5_IJSH_SC_EEEEEEEvNS4_8identityES10_S1A_vS1B_EENS_8epilogue10collective6detail29Sm90TmaWarpSpecializedAdapterINS1E_15DefaultEpilogueIfSJ_SJ_NS1D_6thread17LinearCombinationIfLi1EffLNS1I_9ScaleType4KindE0ELNS_15FloatRoundStyleE2EfEENS1_15EpilogueDefaultEEEEEvvEEEEvNT_6ParamsE)
        /*0020*/ 	.word	0x00000008
.L_19:


//--------------------- .nv.compat                --------------------------
	.section	.nv.compat,"",@"SHT_CUDA_COMPAT_INFO"
	.align	4
        /*0000*/ 	.byte	0x02, 0x09, 0x01, 0x00, 0x02, 0x02, 0x04, 0x00, 0x02, 0x05, 0x05, 0x00, 0x03, 0x07, 0x01, 0x01
        /*0010*/ 	.byte	0x02, 0x03, 0x01, 0x00, 0x02, 0x06, 0x01, 0x00, 0x04, 0x0b, 0x08, 0x00, 0x00, 0x00, 0x00, 0x00
        /*0020*/ 	.byte	0x00, 0x00, 0x00, 0x00


//--------------------- .nv.info._ZN7cutlass13device_kernelINS_4gemm6kernel13GemmUniversalIN4cute5tupleIJiiiiEEENS1_10collective13CollectiveMmaINS1_34MainloopSm90TmaGmmaWarpSpecializedILi14ENS5_IJNS4_1CILi2EEESB_NSA_ILi1EEEEEENS1_32KernelTmaWarpSpecializedPingpongEEENS5_IJNSA_ILi64EEESG_NSA_ILi32EEEEEEfNS5_IJlSC_lEEEfSJ_NS4_8TiledMMAINS4_8MMA_AtomIJNS4_4SM904GMMA29MMA_64x64x8_F32TF32TF32_SS_TNILNSN_7ScaleInE1ELSP_1EEEEEENS4_6LayoutINS5_IJSC_SC_SC_EEENS5_IJNSA_ILi0EEESU_SU_EEEEENS5_IJNS4_10UnderscoreESX_SX_EEEEENS4_23SM90_TMA_LOAD_MULTICASTENS4_14ComposedLayoutINS4_7SwizzleILi3ELi4ELi3EEENS4_18smem_ptr_flag_bitsILi32EEENSS_INS5_IJNSA_ILi8EEESH_EEENS5_IJSH_SC_EEEEEEEvNS4_8identityES10_S1A_vS1B_EENS_8epilogue10collective6detail29Sm90TmaWarpSpecializedAdapterINS1E_15DefaultEpilogueIfSJ_SJ_NS1D_6thread17LinearCombinationIfLi1EffLNS1I_9ScaleType4KindE0ELNS_15FloatRoundStyleE2EfEENS1_15EpilogueDefaultEEEEEvvEEEEvNT_6ParamsE --------------------------
	.section	.nv.info._ZN7cutlass13device_kernelINS_4gemm6kernel13GemmUniversalIN4cute5tupleIJiiiiEEENS1_10collective13CollectiveMmaINS1_34MainloopSm90TmaGmmaWarpSpecializedILi14ENS5_IJNS4_1CILi2EEESB_NSA_ILi1EEEEEENS1_32KernelTmaWarpSpecializedPingpongEEENS5_IJNSA_ILi64EEESG_NSA_ILi32EEEEEEfNS5_IJlSC_lEEEfSJ_NS4_8TiledMMAINS4_8MMA_AtomIJNS4_4SM904GMMA29MMA_64x64x8_F32TF32TF32_SS_TNILNSN_7ScaleInE1ELSP_1EEEEEENS4_6LayoutINS5_IJSC_SC_SC_EEENS5_IJNSA_ILi0EEESU_SU_EEEEENS5_IJNS4_10UnderscoreESX_SX_EEEEENS4_23SM90_TMA_LOAD_MULTICASTENS4_14ComposedLayoutINS4_7SwizzleILi3ELi4ELi3EEENS4_18smem_ptr_flag_bitsILi32EEENSS_INS5_IJNSA_ILi8EEESH_EEENS5_IJSH_SC_EEEEEEEvNS4_8identityES10_S1A_vS1B_EENS_8epilogue10collective6detail29Sm90TmaWarpSpecializedAdapterINS1E_15DefaultEpilogueIfSJ_SJ_NS1D_6thread17LinearCombinationIfLi1EffLNS1I_9ScaleType4KindE0ELNS_15FloatRoundStyleE2EfEENS1_15EpilogueDefaultEEEEEvvEEEEvNT_6ParamsE,"",@"SHT_CUDA_INFO"
	.sectionflags	@""
	.align	4


	//----- nvinfo : EIATTR_CUDA_API_VERSION
	.align		4
        /*0000*/ 	.byte	0x04, 0x37
        /*0002*/ 	.short	(.L_21 - .L_20)
.L_20:
        /*0004*/ 	.word	0x00000082


	//----- nvinfo : EIATTR_KPARAM_INFO
	.align		4
.L_21:
        /*0008*/ 	.byte	0x04, 0x17
        /*000a*/ 	.short	(.L_23 - .L_22)
.L_22:
        /*000c*/ 	.word	0x00000000
        /*0010*/ 	.short	0x0000
        /*0012*/ 	.short	0x0070
        /*0014*/ 	.byte	0x00, 0xf0, 0x01, 0x10


	//----- nvinfo : EIATTR_SPARSE_MMA_MASK
	.align		4
.L_23:
        /*0018*/ 	.byte	0x03, 0x50
        /*001a*/ 	.short	0x0000


	//----- nvinfo : EIATTR_MAXREG_COUNT
	.align		4
        /*001c*/ 	.byte	0x03, 0x1b
        /*001e*/ 	.short	0x00a8


	//----- nvinfo : EIATTR_NUM_BARRIERS
	.align		4
        /*0020*/ 	.byte	0x02, 0x4c
        /*0022*/ 	.byte	0x01
	.zero		1


	//----- nvinfo : EIATTR_EXTERNS
	.align		4
        /*0024*/ 	.byte	0x04, 0x0f
        /*0026*/ 	.short	(.L_25 - .L_24)


	//   ....[0]....
	.align		4
.L_24:
        /*0028*/ 	.word	index@(__assertfail)


	//----- nvinfo : EIATTR_ANNOTATIONS
	.align		4
.L_25:
        /*002c*/ 	.byte	0x04, 0x55
        /*002e*/ 	.short	(.L_27 - .L_26)


	//   ....[0]....
.L_26:
        /*0030*/ 	.word	0x00000001
        /*0034*/ 	.byte	0x20, 0x0f, 0x00, 0x00, 0x01, 0x00, 0x00, 0x00, 0x10, 0x41, 0x00, 0x00, 0x01, 0x00, 0x00, 0x00
        /*0044*/ 	.byte	0x90, 0x4e, 0x00, 0x00


	//----- nvinfo : EIATTR_MERCURY_ISA_VERSION
	.align		4
.L_27:
        /*0048*/ 	.byte	0x03, 0x5f
        /*004a*/ 	.short	0x0101


	//----- nvinfo : EIATTR_INT_WARP_WIDE_INSTR_OFFSETS
	.align		4
        /*004c*/ 	.byte	0x04, 0x31
        /*004e*/ 	.short	(.L_29 - .L_28)


	//   ....[0]....
.L_28:
        /*0050*/ 	.word	0x000006a0


	//   ....[1]....
        /*0054*/ 	.word	0x000006d0


	//   ....[2]....
        /*0058*/ 	.word	0x00000710


	//   ....[3]....
        /*005c*/ 	.word	0x00000840


	//   ....[4]....
        /*0060*/ 	.word	0x00000850


	//   ....[5]....
        /*0064*/ 	.word	0x00000860


	//   ....[6]....
        /*0068*/ 	.word	0x00000900


	//   ....[7]....
        /*006c*/ 	.word	0x00000940


	//----- nvinfo : EIATTR_COOP_GROUP_MASK_REGIDS
	.align		4
.L_29:
        /*0070*/ 	.byte	0x04, 0x29
        /*0072*/ 	.short	(.L_31 - .L_30)


	//   ....[0]....
.L_30:
        /*0074*/ 	.word	0xffffffff


	//   ....[1]....
        /*0078*/ 	.word	0xffffffff


	//   ....[2]....
        /*007c*/ 	.word	0xffffffff


	//   ....[3]....
        /*0080*/ 	.word	0xffffffff


	//   ....[4]....
        /*0084*/ 	.word	0xffffffff


	//   ....[5]....
        /*0088*/ 	.word	0xffffffff


	//   ....[6]....
        /*008c*/ 	.word	0xffffffff


	//----- nvinfo : EIATTR_COOP_GROUP_INSTR_OFFSETS
	.align		4
.L_31:
        /*0090*/ 	.byte	0x04, 0x28
        /*0092*/ 	.short	(.L_33 - .L_32)


	//   ....[0]....
.L_32:
        /*0094*/ 	.word	0x00000070


	//   ....[1]....
        /*0098*/ 	.word	0x00000080


	//   ....[2]....
        /*009c*/ 	.word	0x00000140


	//   ....[3]....
        /*00a0*/ 	.word	0x00000460


	//   ....[4]....
        /*00a4*/ 	.word	0x000004a0


	//   ....[5]....
        /*00a8*/ 	.word	0x00000880


	//   ....[6]....
        /*00ac*/ 	.word	0x00000ac0


	//----- nvinfo : EIATTR_REG_RECONFIG
	.align		4
.L_33:
        /*00b0*/ 	.byte	0x01, 0x54
	.zero		2


	//----- nvinfo : EIATTR_SYSCALL_OFFSETS
	.align		4
        /*00b4*/ 	.byte	0x04, 0x46
        /*00b6*/ 	.short	(.L_35 - .L_34)


	//   ....[0]....
.L_34:
        /*00b8*/ 	.word	0x000019e0


	//----- nvinfo : EIATTR_MBARRIER_INSTR_OFFSETS
	.align		4
.L_35:
        /*00bc*/ 	.byte	0x04, 0x39
        /*00be*/ 	.short	(.L_37 - .L_36)


	//   ....[0]....
.L_36:
        /*00c0*/ 	.word	0x00000280
        /*00c4*/ 	.word	0x000000ff
        /*00c8*/ 	.word	0x00000000
        /*00cc*/ 	.short	0x0100
        /*00ce*/ 	.byte	0x08
	.zero		1


	//   ....[1]....
        /*00d0*/ 	.word	0x00000290
        /*00d4*/ 	.word	0x000000ff
        /*00d8*/ 	.word	0x00000070
        /*00dc*/ 	.short	0x0100
        /*00de*/ 	.byte	0x08
	.zero		1


	//   ....[2]....
        /*00e0*/ 	.word	0x000002a0
        /*00e4*/ 	.word	0x000000ff
        /*00e8*/ 	.word	0x00000008
        /*00ec*/ 	.short	0x0100
        /*00ee*/ 	.byte	0x08
	.zero		1


	//   ....[3]....
        /*00f0*/ 	.word	0x000002b0
        /*00f4*/ 	.word	0x000000ff
        /*00f8*/ 	.word	0x00000078
        /*00fc*/ 	.short	0x0100
        /*00fe*/ 	.byte	0x08
	.zero		1


	//   ....[4]....
        /*0100*/ 	.word	0x000002c0
        /*0104*/ 	.word	0x000000ff
        /*0108*/ 	.word	0x00000010
        /*010c*/ 	.short	0x0100
        /*010e*/ 	.byte	0x08
	.zero		1


	//   ....[5]....
        /*0110*/ 	.word	0x000002d0
        /*0114*/ 	.word	0x000000ff
        /*0118*/ 	.word	0x00000080
        /*011c*/ 	.short	0x0100
        /*011e*/ 	.byte	0x08
	.zero		1


	//   ....[6]....
        /*0120*/ 	.word	0x000002e0
        /*0124*/ 	.word	0x000000ff
        /*0128*/ 	.word	0x00000018
        /*012c*/ 	.short	0x0100
        /*012e*/ 	.byte	0x08
	.zero		1


	//   ....[7]....
        /*0130*/ 	.word	0x000002f0
        /*0134*/ 	.word	0x000000ff
        /*0138*/ 	.word	0x00000088
        /*013c*/ 	.short	0x0100
        /*013e*/ 	.byte	0x08
	.zero		1


	//   ....[8]....
        /*0140*/ 	.word	0x00000300
        /*0144*/ 	.word	0x000000ff
        /*0148*/ 	.word	0x00000020
        /*014c*/ 	.short	0x0100
        /*014e*/ 	.byte	0x08
	.zero		1


	//   ....[9]....
        /*0150*/ 	.word	0x00000310
        /*0154*/ 	.word	0x000000ff
        /*0158*/ 	.word	0x00000090
        /*015c*/ 	.short	0x0100
        /*015e*/ 	.byte	0x08
	.zero		1


	//   ....[10]....
        /*0160*/ 	.word	0x00000320
        /*0164*/ 	.word	0x000000ff
        /*0168*/ 	.word	0x00000028
        /*016c*/ 	.short	0x0100
        /*016e*/ 	.byte	0x08
	.zero		1


	//   ....[11]....
        /*0170*/ 	.word	0x00000330
        /*0174*/ 	.word	0x000000ff
        /*0178*/ 	.word	0x00000098
        /*017c*/ 	.short	0x0100
        /*017e*/ 	.byte	0x08
	.zero		1


	//   ....[12]....
        /*0180*/ 	.word	0x00000340
        /*0184*/ 	.word	0x000000ff
        /*0188*/ 	.word	0x00000030
        /*018c*/ 	.short	0x0100
        /*018e*/ 	.byte	0x08
	.zero		1


	//   ....[13]....
        /*0190*/ 	.word	0x00000350
        /*0194*/ 	.word	0x000000ff
        /*0198*/ 	.word	0x000000a0
        /*019c*/ 	.short	0x0100
        /*019e*/ 	.byte	0x08
	.zero		1


	//   ....[14]....
        /*01a0*/ 	.word	0x00000360
        /*01a4*/ 	.word	0x000000ff
        /*01a8*/ 	.word	0x00000038
        /*01ac*/ 	.short	0x0100
        /*01ae*/ 	.byte	0x08
	.zero		1


	//   ....[15]....
        /*01b0*/ 	.word	0x00000370
        /*01b4*/ 	.word	0x000000ff
        /*01b8*/ 	.word	0x000000a8
        /*01bc*/ 	.short	0x0100
        /*01be*/ 	.byte	0x08
	.zero		1


	//   ....[16]....
        /*01c0*/ 	.word	0x00000380
        /*01c4*/ 	.word	0x000000ff
        /*01c8*/ 	.word	0x00000040
        /*01cc*/ 	.short	0x0100
        /*01ce*/ 	.byte	0x08
	.zero		1


	//   ....[17]....
        /*01d0*/ 	.word	0x00000390
        /*01d4*/ 	.word	0x000000ff
        /*01d8*/ 	.word	0x000000b0
        /*01dc*/ 	.short	0x0100
        /*01de*/ 	.byte	0x08
	.zero		1


	//   ....[18]....
        /*01e0*/ 	.word	0x000003a0
        /*01e4*/ 	.word	0x000000ff
        /*01e8*/ 	.word	0x00000048
        /*01ec*/ 	.short	0x0100
        /*01ee*/ 	.byte	0x08
	.zero		1


	//   ....[19]....
        /*01f0*/ 	.word	0x000003b0
        /*01f4*/ 	.word	0x000000ff
        /*01f8*/ 	.word	0x000000b8
        /*01fc*/ 	.short	0x0100
        /*01fe*/ 	.byte	0x08
	.zero		1


	//   ....[20]....
        /*0200*/ 	.word	0x000003c0
        /*0204*/ 	.word	0x000000ff
        /*0208*/ 	.word	0x00000050
        /*020c*/ 	.short	0x0100
        /*020e*/ 	.byte	0x08
	.zero		1


	//   ....[21]....
        /*0210*/ 	.word	0x000003d0
        /*0214*/ 	.word	0x000000ff
        /*0218*/ 	.word	0x000000c0
        /*021c*/ 	.short	0x0100
        /*021e*/ 	.byte	0x08
	.zero		1


	//   ....[22]....
        /*0220*/ 	.word	0x000003e0
        /*0224*/ 	.word	0x000000ff
        /*0228*/ 	.word	0x00000058
        /*022c*/ 	.short	0x0100
        /*022e*/ 	.byte	0x08
	.zero		1


	//   ....[23]....
        /*0230*/ 	.word	0x000003f0
        /*0234*/ 	.word	0x000000ff
        /*0238*/ 	.word	0x000000c8
        /*023c*/ 	.short	0x0100
        /*023e*/ 	.byte	0x08
	.zero		1


	//   ....[24]....
        /*0240*/ 	.word	0x00000400
        /*0244*/ 	.word	0x000000ff
        /*0248*/ 	.word	0x00000060
        /*024c*/ 	.short	0x0100
        /*024e*/ 	.byte	0x08
	.zero		1


	//   ....[25]....
        /*0250*/ 	.word	0x00000410
        /*0254*/ 	.word	0x000000ff
        /*0258*/ 	.word	0x000000d0
        /*025c*/ 	.short	0x0100
        /*025e*/ 	.byte	0x08
	.zero		1


	//   ....[26]....
        /*0260*/ 	.word	0x00000420
        /*0264*/ 	.word	0x000000ff
        /*0268*/ 	.word	0x00000068
        /*026c*/ 	.short	0x0100
        /*026e*/ 	.byte	0x08
	.zero		1


	//   ....[27]....
        /*0270*/ 	.word	0x00000430
        /*0274*/ 	.word	0x000000ff
        /*0278*/ 	.word	0x000000d8
        /*027c*/ 	.short	0x0100
        /*027e*/ 	.byte	0x08
	.zero		1


	//   ....[28]....
        /*0280*/ 	.word	0x00000970
        /*0284*/ 	.word	0x000000ff
        /*0288*/ 	.word	0x00000110
        /*028c*/ 	.short	0x0100
        /*028e*/ 	.byte	0x08
	.zero		1


	//   ....[29]....
        /*0290*/ 	.word	0x00000a00
        /*0294*/ 	.word	0x000000ff
        /*0298*/ 	.word	0x00000118
        /*029c*/ 	.short	0x0100
        /*029e*/ 	.byte	0x08
	.zero		1


	//   ....[30]....
        /*02a0*/ 	.word	0x00000a40
        /*02a4*/ 	.word	0x000000ff
        /*02a8*/ 	.word	0x000000f0
        /*02ac*/ 	.short	0x0100
        /*02ae*/ 	.byte	0x09
	.zero		1


	//   ....[31]....
        /*02b0*/ 	.word	0x00000a50
        /*02b4*/ 	.word	0x000000ff
        /*02b8*/ 	.word	0x000000f8
        /*02bc*/ 	.short	0x0100
        /*02be*/ 	.byte	0x09
	.zero		1


	//   ....[32]....
        /*02c0*/ 	.word	0x00000a60
        /*02c4*/ 	.word	0x000000ff
        /*02c8*/ 	.word	0x00000100
        /*02cc*/ 	.short	0x0100
        /*02ce*/ 	.byte	0x09
	.zero		1


	//   ....[33]....
        /*02d0*/ 	.word	0x00000a70
        /*02d4*/ 	.word	0x000000ff
        /*02d8*/ 	.word	0x00000108
        /*02dc*/ 	.short	0x0100
        /*02de*/ 	.byte	0x09
	.zero		1


	//   ....[34]....
        /*02e0*/ 	.word	0x000018c0
        /*02e4*/ 	.word	0x0000003f
        /*02e8*/ 	.word	0x00000000
        /*02ec*/ 	.short	0x010a
        /*02ee*/ 	.byte	0x2a
	.zero		1


	//   ....[35]....
        /*02f0*/ 	.word	0x00001a60
        /*02f4*/ 	.word	0x00000003
        /*02f8*/ 	.word	0x00000000
        /*02fc*/ 	.short	0x010a
        /*02fe*/ 	.byte	0x3f
	.zero		1


	//   ....[36]....
        /*0300*/ 	.word	0x00001aa0
        /*0304*/ 	.word	0x00000003
        /*0308*/ 	.word	0x00000000
        /*030c*/ 	.short	0x010a
        /*030e*/ 	.byte	0x3f
	.zero		1


	//   ....[37]....
        /*0310*/ 	.word	0x00001da0
        /*0314*/ 	.word	0x000000ff
        /*0318*/ 	.word	0x00000000
        /*031c*/ 	.short	0x010a
        /*031e*/ 	.byte	0x04
	.zero		1


	//   ....[38]....
        /*0320*/ 	.word	0x00001de0
        /*0324*/ 	.word	0x000000ff
        /*0328*/ 	.word	0x00000000
        /*032c*/ 	.short	0x010a
        /*032e*/ 	.byte	0x04
	.zero		1


	//   ....[39]....
        /*0330*/ 	.word	0x00002040
        /*0334*/ 	.word	0x00000005
        /*0338*/ 	.word	0x00000000
        /*033c*/ 	.short	0x0101
        /*033e*/ 	.byte	0x3f
	.zero		1


	//   ....[40]....
        /*0340*/ 	.word	0x00002140
        /*0344*/ 	.word	0x00000040
        /*0348*/ 	.word	0x00000000
        /*034c*/ 	.short	0x0101
        /*034e*/ 	.byte	0x2f
	.zero		1


	//   ....[41]....
        /*0350*/ 	.word	0x00002260
        /*0354*/ 	.word	0x00000000
        /*0358*/ 	.word	0x00000000
        /*035c*/ 	.short	0x0101
        /*035e*/ 	.byte	0x3f
	.zero		1


	//   ....[42]....
        /*0360*/ 	.word	0x00002320
        /*0364*/ 	.word	0x0000003f
        /*0368*/ 	.word	0x00000010
        /*036c*/ 	.short	0x010a
        /*036e*/ 	.byte	0x2a
	.zero		1


	//   ....[43]....
        /*0370*/ 	.word	0x00004130
        /*0374*/ 	.word	0x00000042
        /*0378*/ 	.word	0x00000000
        /*037c*/ 	.short	0x0101
        /*037e*/ 	.byte	0x2f
	.zero		1


	//   ....[44]....
        /*0380*/ 	.word	0x00004ba0
        /*0384*/ 	.word	0x0000000a
        /*0388*/ 	.word	0x00000070
        /*038c*/ 	.short	0x010a
        /*038e*/ 	.byte	0x3f
	.zero		1


	//   ....[45]....
        /*0390*/ 	.word	0x00004fa0
        /*0394*/ 	.word	0x00000008
        /*0398*/ 	.word	0x00000118
        /*039c*/ 	.short	0x0101
        /*039e*/ 	.byte	0x3f
	.zero		1


	//   ....[46]....
        /*03a0*/ 	.word	0x00005730
        /*03a4*/ 	.word	0x00000009
        /*03a8*/ 	.word	0x00000000
        /*03ac*/ 	.short	0x010a
        /*03ae*/ 	.byte	0x3f
	.zero		1


	//   ....[47]....
        /*03b0*/ 	.word	0x000057b0
        /*03b4*/ 	.word	0x00000008
        /*03b8*/ 	.word	0x00000000
        /*03bc*/ 	.short	0x010a
        /*03be*/ 	.byte	0x3f
	.zero		1


	//   ....[48]....
        /*03c0*/ 	.word	0x00005840
        /*03c4*/ 	.word	0x00000009
        /*03c8*/ 	.word	0x00000000
        /*03cc*/ 	.short	0x010a
        /*03ce*/ 	.byte	0x3f
	.zero		1


	//   ....[49]....
        /*03d0*/ 	.word	0x000058d0
        /*03d4*/ 	.word	0x00000008
        /*03d8*/ 	.word	0x00000000
        /*03dc*/ 	.short	0x010a
        /*03de*/ 	.byte	0x3f
	.zero		1


	//   ....[50]....
        /*03e0*/ 	.word	0x00005960
        /*03e4*/ 	.word	0x00000009
        /*03e8*/ 	.word	0x00000000
        /*03ec*/ 	.short	0x010a
        /*03ee*/ 	.byte	0x3f
	.zero		1


	//   ....[51]....
        /*03f0*/ 	.word	0x000059f0
        /*03f4*/ 	.word	0x00000008
        /*03f8*/ 	.word	0x00000000
        /*03fc*/ 	.short	0x010a
        /*03fe*/ 	.byte	0x3f
	.zero		1


	//   ....[52]....
        /*0400*/ 	.word	0x00005a80
        /*0404*/ 	.word	0x00000009
        /*0408*/ 	.word	0x00000000
        /*040c*/ 	.short	0x010a
        /*040e*/ 	.byte	0x3f
	.zero		1


	//   ....[53]....
        /*0410*/ 	.word	0x00005b10
        /*0414*/ 	.word	0x00000008
        /*0418*/ 	.word	0x00000000
        /*041c*/ 	.short	0x010a
        /*041e*/ 	.byte	0x3f
	.zero		1


	//   ....[54]....
        /*0420*/ 	.word	0x00005ba0
        /*0424*/ 	.word	0x00000009
        /*0428*/ 	.word	0x00000000
        /*042c*/ 	.short	0x010a
        /*042e*/ 	.byte	0x3f
	.zero		1


	//   ....[55]....
        /*0430*/ 	.word	0x00005c30
        /*0434*/ 	.word	0x00000008
        /*0438*/ 	.word	0x00000000
        /*043c*/ 	.short	0x010a
        /*043e*/ 	.byte	0x3f
	.zero		1


	//   ....[56]....
        /*0440*/ 	.word	0x00005cc0
        /*0444*/ 	.word	0x00000009
        /*0448*/ 	.word	0x00000000
        /*044c*/ 	.short	0x010a
        /*044e*/ 	.byte	0x3f
	.zero		1


	//   ....[57]....
        /*0450*/ 	.word	0x00005d50
        /*0454*/ 	.word	0x00000008
        /*0458*/ 	.word	0x00000000
        /*045c*/ 	.short	0x010a
        /*045e*/ 	.byte	0x3f
	.zero		1


	//   ....[58]....
        /*0460*/ 	.word	0x00005de0
        /*0464*/ 	.word	0x0000000b
        /*0468*/ 	.word	0x00000000
        /*046c*/ 	.short	0x010a
        /*046e*/ 	.byte	0x3f
	.zero		1


	//   ....[59]....
        /*0470*/ 	.word	0x00005e70
        /*0474*/ 	.word	0x00000003
        /*0478*/ 	.word	0x00000000
        /*047c*/ 	.short	0x010a
        /*047e*/ 	.byte	0x3f
	.zero		1


	//   ....[60]....
        /*0480*/ 	.word	0x00005ed0
        /*0484*/ 	.word	0x00000041
        /*0488*/ 	.word	0x00000000
        /*048c*/ 	.short	0x010a
        /*048e*/ 	.byte	0x3f
	.zero		1


	//   ....[61]....
        /*0490*/ 	.word	0x00005f20
        /*0494*/ 	.word	0x00000003
        /*0498*/ 	.word	0x00000000
        /*049c*/ 	.short	0x010a
        /*049e*/ 	.byte	0x3f
	.zero		1


	//   ....[62]....
        /*04a0*/ 	.word	0x00005f80
        /*04a4*/ 	.word	0x00000005
        /*04a8*/ 	.word	0x00000000
        /*04ac*/ 	.short	0x010a
        /*04ae*/ 	.byte	0x3f
	.zero		1


	//   ....[63]....
        /*04b0*/ 	.word	0x00005fd0
        /*04b4*/ 	.word	0x00000041
        /*04b8*/ 	.word	0x00000010
        /*04bc*/ 	.short	0x010a
        /*04be*/ 	.byte	0x3f
	.zero		1


	//   ....[64]....
        /*04c0*/ 	.word	0x000060a0
        /*04c4*/ 	.word	0x0000000a
        /*04c8*/ 	.word	0x00000070
        /*04cc*/ 	.short	0x010a
        /*04ce*/ 	.byte	0x3f
	.zero		1


	//   ....[65]....
        /*04d0*/ 	.word	0x00006170
        /*04d4*/ 	.word	0x00000009
        /*04d8*/ 	.word	0x00000000
        /*04dc*/ 	.short	0x010a
        /*04de*/ 	.byte	0x3f
	.zero		1


	//   ....[66]....
        /*04e0*/ 	.word	0x000061c0
        /*04e4*/ 	.word	0x00000008
        /*04e8*/ 	.word	0x00000000
        /*04ec*/ 	.short	0x010a
        /*04ee*/ 	.byte	0x3f
	.zero		1


	//   ....[67]....
        /*04f0*/ 	.word	0x00006210
        /*04f4*/ 	.word	0x00000009
        /*04f8*/ 	.word	0x00000000
        /*04fc*/ 	.short	0x010a
        /*04fe*/ 	.byte	0x3f
	.zero		1


	//   ....[68]....
        /*0500*/ 	.word	0x00006260
        /*0504*/ 	.word	0x00000008
        /*0508*/ 	.word	0x00000000
        /*050c*/ 	.short	0x010a
        /*050e*/ 	.byte	0x3f
	.zero		1


	//   ....[69]....
        /*0510*/ 	.word	0x000062b0
        /*0514*/ 	.word	0x00000009
        /*0518*/ 	.word	0x00000000
        /*051c*/ 	.short	0x010a
        /*051e*/ 	.byte	0x3f
	.zero		1


	//   ....[70]....
        /*0520*/ 	.word	0x00006300
        /*0524*/ 	.word	0x00000008
        /*0528*/ 	.word	0x00000000
        /*052c*/ 	.short	0x010a
        /*052e*/ 	.byte	0x3f
	.zero		1


	//   ....[71]....
        /*0530*/ 	.word	0x00006350
        /*0534*/ 	.word	0x00000009
        /*0538*/ 	.word	0x00000000
        /*053c*/ 	.short	0x010a
        /*053e*/ 	.byte	0x3f
	.zero		1


	//   ....[72]....
        /*0540*/ 	.word	0x000063a0
        /*0544*/ 	.word	0x00000008
        /*0548*/ 	.word	0x00000000
        /*054c*/ 	.short	0x010a
        /*054e*/ 	.byte	0x3f
	.zero		1


	//   ....[73]....
        /*0550*/ 	.word	0x000063f0
        /*0554*/ 	.word	0x00000009
        /*0558*/ 	.word	0x00000000
        /*055c*/ 	.short	0x010a
        /*055e*/ 	.byte	0x3f
	.zero		1


	//   ....[74]....
        /*0560*/ 	.word	0x00006440
        /*0564*/ 	.word	0x00000008
        /*0568*/ 	.word	0x00000000
        /*056c*/ 	.short	0x010a
        /*056e*/ 	.byte	0x3f
	.zero		1


	//   ....[75]....
        /*0570*/ 	.word	0x00006490
        /*0574*/ 	.word	0x00000009
        /*0578*/ 	.word	0x00000000
        /*057c*/ 	.short	0x010a
        /*057e*/ 	.byte	0x3f
	.zero		1


	//   ....[76]....
        /*0580*/ 	.word	0x000064e0
        /*0584*/ 	.word	0x00000008
        /*0588*/ 	.word	0x00000000
        /*058c*/ 	.short	0x010a
        /*058e*/ 	.byte	0x3f
	.zero		1


	//   ....[77]....
        /*0590*/ 	.word	0x00006530
        /*0594*/ 	.word	0x0000000b
        /*0598*/ 	.word	0x00000000
        /*059c*/ 	.short	0x010a
        /*059e*/ 	.byte	0x3f
	.zero		1


	//----- nvinfo : EIATTR_NUM_MBARRIERS
	.align		4
.L_37:
        /*05a0*/ 	.byte	0x03, 0x38
        /*05a2*/ 	.short	0x0022


	//----- nvinfo : EIATTR_EXIT_INSTR_OFFSETS
	.align		4
        /*05a4*/ 	.byte	0x04, 0x1c
        /*05a6*/ 	.short	(.L_39 - .L_38)


	//   ....[0]....
.L_38:
        /*05a8*/ 	.word	0x00001570


	//   ....[1]....
        /*05ac*/ 	.word	0x000015d0


	//   ....[2]....
        /*05b0*/ 	.word	0x000047c0


	//   ....[3]....
        /*05b4*/ 	.word	0x000047f0


	//   ....[4]....
        /*05b8*/ 	.word	0x00005ec0


	//----- nvinfo : EIATTR_MAX_THREADS
	.align		4
.L_39:
        /*05bc*/ 	.byte	0x04, 0x05
        /*05be*/ 	.short	(.L_41 - .L_40)
.L_40:
        /*05c0*/ 	.word	0x00000180
        /*05c4*/ 	.word	0x00000001
        /*05c8*/ 	.word	0x00000001


	//----- nvinfo : EIATTR_CRS_STACK_SIZE
	.align		4
.L_41:
        /*05cc*/ 	.byte	0x04, 0x1e
        /*05ce*/ 	.short	(.L_43 - .L_42)
.L_42:
        /*05d0*/ 	.word	0x00000000


	//----- nvinfo : EIATTR_CBANK_PARAM_SIZE
	.align		4
.L_43:
        /*05d4*/ 	.byte	0x03, 0x19
        /*05d6*/ 	.short	0x0470


	//----- nvinfo : EIATTR_PARAM_CBANK
	.align		4
        /*05d8*/ 	.byte	0x04, 0x0a
        /*05da*/ 	.short	(.L_45 - .L_44)
	.align		4
.L_44:
        /*05dc*/ 	.word	index@(.nv.constant0._ZN7cutlass13device_kernelINS_4gemm6kernel13GemmUniversalIN4cute5tupleIJiiiiEEENS1_10collective13CollectiveMmaINS1_34MainloopSm90TmaGmmaWarpSpecializedILi14ENS5_IJNS4_1CILi2EEESB_NSA_ILi1EEEEEENS1_32KernelTmaWarpSpecializedPingpongEEENS5_IJNSA_ILi64EEESG_NSA_ILi32EEEEEEfNS5_IJlSC_lEEEfSJ_NS4_8TiledMMAINS4_8MMA_AtomIJNS4_4SM904GMMA29MMA_64x64x8_F32TF32TF32_SS_TNILNSN_7ScaleInE1ELSP_1EEEEEENS4_6LayoutINS5_IJSC_SC_SC_EEENS5_IJNSA_ILi0EEESU_SU_EEEEENS5_IJNS4_10UnderscoreESX_SX_EEEEENS4_23SM90_TMA_LOAD_MULTICASTENS4_14ComposedLayoutINS4_7SwizzleILi3ELi4ELi3EEENS4_18smem_ptr_flag_bitsILi32EEENSS_INS5_IJNSA_ILi8EEESH_EEENS5_IJSH_SC_EEEEEEEvNS4_8identityES10_S1A_vS1B_EENS_8epilogue10collective6detail29Sm90TmaWarpSpecializedAdapterINS1E_15DefaultEpilogueIfSJ_SJ_NS1D_6thread17LinearCombinationIfLi1EffLNS1I_9ScaleType4KindE0ELNS_15FloatRoundStyleE2EfEENS1_15EpilogueDefaultEEEEEvvEEEEvNT_6ParamsE)
        /*05e0*/ 	.short	0x0210
        /*05e2*/ 	.short	0x0470


	//----- nvinfo : EIATTR_SW_WAR
	.align		4
.L_45:
        /*05e4*/ 	.byte	0x04, 0x36
        /*05e6*/ 	.short	(.L_47 - .L_46)
.L_46:
        /*05e8*/ 	.word	0x00000008
.L_47:


//--------------------- .nv.callgraph             --------------------------
	.section	.nv.callgraph,"",@"SHT_CUDA_CALLGRAPH"
	.align	4
	.sectionentsize	8
	.align		4
        /*0000*/ 	.word	0x00000000
	.align		4
        /*0004*/ 	.word	0xffffffff
	.align		4
        /*0008*/ 	.word	index@(_ZN7cutlass13device_kernelINS_4gemm6kernel13GemmUniversalIN4cute5tupleIJiiiiEEENS1_10collective13CollectiveMmaINS1_34MainloopSm90TmaGmmaWarpSpecializedILi14ENS5_IJNS4_1CILi2EEESB_NSA_ILi1EEEEEENS1_32KernelTmaWarpSpecializedPingpongEEENS5_IJNSA_ILi64EEESG_NSA_ILi32EEEEEEfNS5_IJlSC_lEEEfSJ_NS4_8TiledMMAINS4_8MMA_AtomIJNS4_4SM904GMMA29MMA_64x64x8_F32TF32TF32_SS_TNILNSN_7ScaleInE1ELSP_1EEEEEENS4_6LayoutINS5_IJSC_SC_SC_EEENS5_IJNSA_ILi0EEESU_SU_EEEEENS5_IJNS4_10UnderscoreESX_SX_EEEEENS4_23SM90_TMA_LOAD_MULTICASTENS4_14ComposedLayoutINS4_7SwizzleILi3ELi4ELi3EEENS4_18smem_ptr_flag_bitsILi32EEENSS_INS5_IJNSA_ILi8EEESH_EEENS5_IJSH_SC_EEEEEEEvNS4_8identityES10_S1A_vS1B_EENS_8epilogue10collective6detail29Sm90TmaWarpSpecializedAdapterINS1E_15DefaultEpilogueIfSJ_SJ_NS1D_6thread17LinearCombinationIfLi1EffLNS1I_9ScaleType4KindE0ELNS_15FloatRoundStyleE2EfEENS1_15EpilogueDefaultEEEEEvvEEEEvNT_6ParamsE)
	.align		4
        /*000c*/ 	.word	index@(__assertfail)
	.align		4
        /*0010*/ 	.word	0x00000000
	.align		4
        /*0014*/ 	.word	0xfffffffe
	.align		4
        /*0018*/ 	.word	0x00000000
	.align		4
        /*001c*/ 	.word	0xfffffffd
	.align		4
        /*0020*/ 	.word	0x00000000
	.align		4
        /*0024*/ 	.word	0xfffffffc


//--------------------- .nv.constant4             --------------------------
	.section	.nv.constant4,"a",@progbits
	.align	8
	.align		8
.nv.constant4:
        /*0000*/ 	.dword	__assertfail
	.align		8
        /*0008*/ 	.dword	__unnamed_1
	.align		8
        /*0010*/ 	.dword	_ZN40_INTERNAL_d925fd07_4_k_cu_d1fcc85c_281014cuda3std3__45__cpo5beginE
	.align		8
        /*0018*/ 	.dword	_ZN40_INTERNAL_d925fd07_4_k_cu_d1fcc85c_281014cuda3std3__45__cpo3endE
	.align		8
        /*0020*/ 	.dword	_ZN40_INTERNAL_d925fd07_4_k_cu_d1fcc85c_281014cuda3std3__45__cpo6cbeginE
	.align		8
        /*0028*/ 	.dword	_ZN40_INTERNAL_d925fd07_4_k_cu_d1fcc85c_281014cuda3std3__45__cpo4cendE
	.align		8
        /*0030*/ 	.dword	_ZN40_INTERNAL_d925fd07_4_k_cu_d1fcc85c_281014cuda3std3__442_GLOBAL__N__d925fd07_4_k_cu_d1fcc85c_281016ignoreE
	.align		8
        /*0038*/ 	.dword	_ZN40_INTERNAL_d925fd07_4_k_cu_d1fcc85c_281014cuda3std3__419piecewise_constructE
	.align		8
        /*0040*/ 	.dword	_ZN40_INTERNAL_d925fd07_4_k_cu_d1fcc85c_281014cuda3std3__48in_placeE
	.align		8
        /*0048*/ 	.dword	_ZN40_INTERNAL_d925fd07_4_k_cu_d1fcc85c_281014cuda3std6ranges3__45__cpo4swapE
	.align		8
        /*0050*/ 	.dword	_ZN40_INTERNAL_d925fd07_4_k_cu_d1fcc85c_281014cuda3std6ranges3__45__cpo9iter_moveE
	.align		8
        /*0058*/ 	.dword	_ZN40_INTERNAL_d925fd07_4_k_cu_d1fcc85c_281014cute7productE
	.align		8
        /*0060*/ 	.dword	_ZN40_INTERNAL_d925fd07_4_k_cu_d1fcc85c_281014cute1_E
	.align		8
        /*0068*/ 	.dword	$str$22
	.align		8
        /*0070*/ 	.dword	$str$23


//--------------------- .text._ZN7cutlass13device_kernelINS_4gemm6kernel13GemmUniversalIN4cute5tupleIJiiiiEEENS1_10collective13CollectiveMmaINS1_34MainloopSm90TmaGmmaWarpSpecializedILi14ENS5_IJNS4_1CILi2EEESB_NSA_ILi1EEEEEENS1_32KernelTmaWarpSpecializedPingpongEEENS5_IJNSA_ILi64EEESG_NSA_ILi32EEEEEEfNS5_IJlSC_lEEEfSJ_NS4_8TiledMMAINS4_8MMA_AtomIJNS4_4SM904GMMA29MMA_64x64x8_F32TF32TF32_SS_TNILNSN_7ScaleInE1ELSP_1EEEEEENS4_6LayoutINS5_IJSC_SC_SC_EEENS5_IJNSA_ILi0EEESU_SU_EEEEENS5_IJNS4_10UnderscoreESX_SX_EEEEENS4_23SM90_TMA_LOAD_MULTICASTENS4_14ComposedLayoutINS4_7SwizzleILi3ELi4ELi3EEENS4_18smem_ptr_flag_bitsILi32EEENSS_INS5_IJNSA_ILi8EEESH_EEENS5_IJSH_SC_EEEEEEEvNS4_8identityES10_S1A_vS1B_EENS_8epilogue10collective6detail29Sm90TmaWarpSpecializedAdapterINS1E_15DefaultEpilogueIfSJ_SJ_NS1D_6thread17LinearCombinationIfLi1EffLNS1I_9ScaleType4KindE0ELNS_15FloatRoundStyleE2EfEENS1_15EpilogueDefaultEEEEEvvEEEEvNT_6ParamsE --------------------------
	.section	.text._ZN7cutlass13device_kernelINS_4gemm6kernel13GemmUniversalIN4cute5tupleIJiiiiEEENS1_10collective13CollectiveMmaINS1_34MainloopSm90TmaGmmaWarpSpecializedILi14ENS5_IJNS4_1CILi2EEESB_NSA_ILi1EEEEEENS1_32KernelTmaWarpSpecializedPingpongEEENS5_IJNSA_ILi64EEESG_NSA_ILi32EEEEEEfNS5_IJlSC_lEEEfSJ_NS4_8TiledMMAINS4_8MMA_AtomIJNS4_4SM904GMMA29MMA_64x64x8_F32TF32TF32_SS_TNILNSN_7ScaleInE1ELSP_1EEEEEENS4_6LayoutINS5_IJSC_SC_SC_EEENS5_IJNSA_ILi0EEESU_SU_EEEEENS5_IJNS4_10UnderscoreESX_SX_EEEEENS4_23SM90_TMA_LOAD_MULTICASTENS4_14ComposedLayoutINS4_7SwizzleILi3ELi4ELi3EEENS4_18smem_ptr_flag_bitsILi32EEENSS_INS5_IJNSA_ILi8EEESH_EEENS5_IJSH_SC_EEEEEEEvNS4_8identityES10_S1A_vS1B_EENS_8epilogue10collective6detail29Sm90TmaWarpSpecializedAdapterINS1E_15DefaultEpilogueIfSJ_SJ_NS1D_6thread17LinearCombinationIfLi1EffLNS1I_9ScaleType4KindE0ELNS_15FloatRoundStyleE2EfEENS1_15EpilogueDefaultEEEEEvvEEEEvNT_6ParamsE,"ax",@progbits
	.align	128
.text._ZN7cutlass13device_kernelINS_4gemm6kernel13GemmUniversalIN4cute5tupleIJiiiiEEENS1_10collective13CollectiveMmaINS1_34MainloopSm90TmaGmmaWarpSpecializedILi14ENS5_IJNS4_1CILi2EEESB_NSA_ILi1EEEEEENS1_32KernelTmaWarpSpecializedPingpongEEENS5_IJNSA_ILi64EEESG_NSA_ILi32EEEEEEfNS5_IJlSC_lEEEfSJ_NS4_8TiledMMAINS4_8MMA_AtomIJNS4_4SM904GMMA29MMA_64x64x8_F32TF32TF32_SS_TNILNSN_7ScaleInE1ELSP_1EEEEEENS4_6LayoutINS5_IJSC_SC_SC_EEENS5_IJNSA_ILi0EEESU_SU_EEEEENS5_IJNS4_10UnderscoreESX_SX_EEEEENS4_23SM90_TMA_LOAD_MULTICASTENS4_14ComposedLayoutINS4_7SwizzleILi3ELi4ELi3EEENS4_18smem_ptr_flag_bitsILi32EEENSS_INS5_IJNSA_ILi8EEESH_EEENS5_IJSH_SC_EEEEEEEvNS4_8identityES10_S1A_vS1B_EENS_8epilogue10collective6detail29Sm90TmaWarpSpecializedAdapterINS1E_15DefaultEpilogueIfSJ_SJ_NS1D_6thread17LinearCombinationIfLi1EffLNS1I_9ScaleType4KindE0ELNS_15FloatRoundStyleE2EfEENS1_15EpilogueDefaultEEEEEvvEEEEvNT_6ParamsE:
        .type           _ZN7cutlass13device_kernelINS_4gemm6kernel13GemmUniversalIN4cute5tupleIJiiiiEEENS1_10collective13CollectiveMmaINS1_34MainloopSm90TmaGmmaWarpSpecializedILi14ENS5_IJNS4_1CILi2EEESB_NSA_ILi1EEEEEENS1_32KernelTmaWarpSpecializedPingpongEEENS5_IJNSA_ILi64EEESG_NSA_ILi32EEEEEEfNS5_IJlSC_lEEEfSJ_NS4_8TiledMMAINS4_8MMA_AtomIJNS4_4SM904GMMA29MMA_64x64x8_F32TF32TF32_SS_TNILNSN_7ScaleInE1ELSP_1EEEEEENS4_6LayoutINS5_IJSC_SC_SC_EEENS5_IJNSA_ILi0EEESU_SU_EEEEENS5_IJNS4_10UnderscoreESX_SX_EEEEENS4_23SM90_TMA_LOAD_MULTICASTENS4_14ComposedLayoutINS4_7SwizzleILi3ELi4ELi3EEENS4_18smem_ptr_flag_bitsILi32EEENSS_INS5_IJNSA_ILi8EEESH_EEENS5_IJSH_SC_EEEEEEEvNS4_8identityES10_S1A_vS1B_EENS_8epilogue10collective6detail29Sm90TmaWarpSpecializedAdapterINS1E_15DefaultEpilogueIfSJ_SJ_NS1D_6thread17LinearCombinationIfLi1EffLNS1I_9ScaleType4KindE0ELNS_15FloatRoundStyleE2EfEENS1_15EpilogueDefaultEEEEEvvEEEEvNT_6ParamsE,@function
        .size           _ZN7cutlass13device_kernelINS_4gemm6kernel13GemmUniversalIN4cute5tupleIJiiiiEEENS1_10collective13CollectiveMmaINS1_34MainloopSm90TmaGmmaWarpSpecializedILi14ENS5_IJNS4_1CILi2EEESB_NSA_ILi1EEEEEENS1_32KernelTmaWarpSpecializedPingpongEEENS5_IJNSA_ILi64EEESG_NSA_ILi32EEEEEEfNS5_IJlSC_lEEEfSJ_NS4_8TiledMMAINS4_8MMA_AtomIJNS4_4SM904GMMA29MMA_64x64x8_F32TF32TF32_SS_TNILNSN_7ScaleInE1ELSP_1EEEEEENS4_6LayoutINS5_IJSC_SC_SC_EEENS5_IJNSA_ILi0EEESU_SU_EEEEENS5_IJNS4_10UnderscoreESX_SX_EEEEENS4_23SM90_TMA_LOAD_MULTICASTENS4_14ComposedLayoutINS4_7SwizzleILi3ELi4ELi3EEENS4_18smem_ptr_flag_bitsILi32EEENSS_INS5_IJNSA_ILi8EEESH_EEENS5_IJSH_SC_EEEEEEEvNS4_8identityES10_S1A_vS1B_EENS_8epilogue10collective6detail29Sm90TmaWarpSpecializedAdapterINS1E_15DefaultEpilogueIfSJ_SJ_NS1D_6thread17LinearCombinationIfLi1EffLNS1I_9ScaleType4KindE0ELNS_15FloatRoundStyleE2EfEENS1_15EpilogueDefaultEEEEEvvEEEEvNT_6ParamsE,(.L_x_160 - _ZN7cutlass13device_kernelINS_4gemm6kernel13GemmUniversalIN4cute5tupleIJiiiiEEENS1_10collective13CollectiveMmaINS1_34MainloopSm90TmaGmmaWarpSpecializedILi14ENS5_IJNS4_1CILi2EEESB_NSA_ILi1EEEEEENS1_32KernelTmaWarpSpecializedPingpongEEENS5_IJNSA_ILi64EEESG_NSA_ILi32EEEEEEfNS5_IJlSC_lEEEfSJ_NS4_8TiledMMAINS4_8MMA_AtomIJNS4_4SM904GMMA29MMA_64x64x8_F32TF32TF32_SS_TNILNSN_7ScaleInE1ELSP_1EEEEEENS4_6LayoutINS5_IJSC_SC_SC_EEENS5_IJNSA_ILi0EEESU_SU_EEEEENS5_IJNS4_10UnderscoreESX_SX_EEEEENS4_23SM90_TMA_LOAD_MULTICASTENS4_14ComposedLayoutINS4_7SwizzleILi3ELi4ELi3EEENS4_18smem_ptr_flag_bitsILi32EEENSS_INS5_IJNSA_ILi8EEESH_EEENS5_IJSH_SC_EEEEEEEvNS4_8identityES10_S1A_vS1B_EENS_8epilogue10collective6detail29Sm90TmaWarpSpecializedAdapterINS1E_15DefaultEpilogueIfSJ_SJ_NS1D_6thread17LinearCombinationIfLi1EffLNS1I_9ScaleType4KindE0ELNS_15FloatRoundStyleE2EfEENS1_15EpilogueDefaultEEEEEvvEEEEvNT_6ParamsE)
        .other          _ZN7cutlass13device_kernelINS_4gemm6kernel13GemmUniversalIN4cute5tupleIJiiiiEEENS1_10collective13CollectiveMmaINS1_34MainloopSm90TmaGmmaWarpSpecializedILi14ENS5_IJNS4_1CILi2EEESB_NSA_ILi1EEEEEENS1_32KernelTmaWarpSpecializedPingpongEEENS5_IJNSA_ILi64EEESG_NSA_ILi32EEEEEEfNS5_IJlSC_lEEEfSJ_NS4_8TiledMMAINS4_8MMA_AtomIJNS4_4SM904GMMA29MMA_64x64x8_F32TF32TF32_SS_TNILNSN_7ScaleInE1ELSP_1EEEEEENS4_6LayoutINS5_IJSC_SC_SC_EEENS5_IJNSA_ILi0EEESU_SU_EEEEENS5_IJNS4_10UnderscoreESX_SX_EEEEENS4_23SM90_TMA_LOAD_MULTICASTENS4_14ComposedLayoutINS4_7SwizzleILi3ELi4ELi3EEENS4_18smem_ptr_flag_bitsILi32EEENSS_INS5_IJNSA_ILi8EEESH_EEENS5_IJSH_SC_EEEEEEEvNS4_8identityES10_S1A_vS1B_EENS_8epilogue10collective6detail29Sm90TmaWarpSpecializedAdapterINS1E_15DefaultEpilogueIfSJ_SJ_NS1D_6thread17LinearCombinationIfLi1EffLNS1I_9ScaleType4KindE0ELNS_15FloatRoundStyleE2EfEENS1_15EpilogueDefaultEEEEEvvEEEEvNT_6ParamsE,@"STO_CUDA_ENTRY STV_DEFAULT"
_ZN7cutlass13device_kernelINS_4gemm6kernel13GemmUniversalIN4cute5tupleIJiiiiEEENS1_10collective13CollectiveMmaINS1_34MainloopSm90TmaGmmaWarpSpecializedILi14ENS5_IJNS4_1CILi2EEESB_NSA_ILi1EEEEEENS1_32KernelTmaWarpSpecializedPingpongEEENS5_IJNSA_ILi64EEESG_NSA_ILi32EEEEEEfNS5_IJlSC_lEEEfSJ_NS4_8TiledMMAINS4_8MMA_AtomIJNS4_4SM904GMMA29MMA_64x64x8_F32TF32TF32_SS_TNILNSN_7ScaleInE1ELSP_1EEEEEENS4_6LayoutINS5_IJSC_SC_SC_EEENS5_IJNSA_ILi0EEESU_SU_EEEEENS5_IJNS4_10UnderscoreESX_SX_EEEEENS4_23SM90_TMA_LOAD_MULTICASTENS4_14ComposedLayoutINS4_7SwizzleILi3ELi4ELi3EEENS4_18smem_ptr_flag_bitsILi32EEENSS_INS5_IJNSA_ILi8EEESH_EEENS5_IJSH_SC_EEEEEEEvNS4_8identityES10_S1A_vS1B_EENS_8epilogue10collective6detail29Sm90TmaWarpSpecializedAdapterINS1E_15DefaultEpilogueIfSJ_SJ_NS1D_6thread17LinearCombinationIfLi1EffLNS1I_9ScaleType4KindE0ELNS_15FloatRoundStyleE2EfEENS1_15EpilogueDefaultEEEEEvvEEEEvNT_6ParamsE:
[----:B------:R-:W0:Y:S02]  /*0000*/  LDC R1, c[0x0][0x28] ;  /* 0x00000a00ff017b82 */ /* 0x000e240000000800 */
[----:B0-----:R-:W-:Y:S01]  /*0010*/  VIADD R1, R1, 0xfffffff8 ;  /* 0xfffffff801017836 */ /* 0x001fe20000000000 */
[----:B------:R-:W0:Y:S01]  /*0020*/  S2R R4, SR_TID.X ;  /* 0x0000000000047919 */ /* 0x000e220000002100 */
[----:B------:R-:W-:Y:S01]  /*0030*/  ELECT P0, URZ, PT ;  /* 0x00000000003f782f */ /* 0x000fe20003800000 */
[----:B------:R-:W-:Y:S01]  /*0040*/  BSSY B0, `(.L_x_0) ;  /* 0x000000f000007945 */ /* 0x000fe20003800000 */
[--C-:B0-----:R-:W-:Y:S02]  /*0050*/  SHF.R.U32.HI R2, RZ, 0x5, R4.reuse ;  /* 0x00000005ff027819 */ /* 0x101fe40000011604 */
[----:B------:R-:W-:-:S03]  /*0060*/  SHF.R.U32.HI R7, RZ, 0x7, R4 ;  /* 0x00000007ff077819 */ /* 0x000fc60000011604 */
[----:B------:R-:W0:Y:S04]  /*0070*/  SHFL.IDX PT, R5, R2, RZ, 0x1f ;  /* 0x00001fff02057589 */ /* 0x000e2800000e0000 */
[----:B------:R1:W2:Y:S01]  /*0080*/  SHFL.IDX PT, R10, R7, RZ, 0x1f ;  /* 0x00001fff070a7589 */ /* 0x0002a200000e0000 */
[----:B0-----:R-:W-:-:S13]  /*0090*/  ISETP.NE.OR P0, PT, R5, RZ, !P0 ;  /* 0x000000ff0500720c */ /* 0x001fda0004705670 */
[----:B-12---:R-:W-:Y:S05]  /*00a0*/  @P0 BRA `(.L_x_1) ;  /* 0x0000000000200947 */ /* 0x006fea0003800000 */
[----:B------:R-:W-:Y:S02]  /*00b0*/  ULDC.64 UR4, c[0x0][0x198] ;  /* 0x0000660000047ab9 */ /* 0x000fe40000000a00 */
[----:B------:R-:W-:Y:S02]  /*00c0*/  UIADD3 UR6, UP0, UR4, 0xf0, URZ ;  /* 0x000000f004067890 */ /* 0x000fe4000ff1e03f */
[----:B------:R-:W-:Y:S02]  /*00d0*/  UIADD3 UR4, UP1, UR4, 0x1f0, URZ ;  /* 0x000001f004047890 */ /* 0x000fe4000ff3e03f */
[----:B------:R-:W-:Y:S02]  /*00e0*/  UIADD3.X UR7, URZ, UR5, URZ, UP0, !UPT ;  /* 0x000000053f077290 */ /* 0x000fe400087fe43f */
[----:B------:R-:W-:-:S07]  /*00f0*/  UIADD3.X UR5, URZ, UR5, URZ, UP1, !UPT ;  /* 0x000000053f057290 */ /* 0x000fce0008ffe43f */
[----:B------:R0:W-:Y:S02]  /*0100*/  UTMACCTL.PF [UR6] ;  /* 0x00000000060079b9 */ /* 0x0001e40008040000 */
[----:B------:R0:W-:Y:S02]  /*0110*/  UTMACCTL.PF [UR4] ;  /* 0x00000000040079b9 */ /* 0x0001e40008040000 */
[----:B0-----:R-:W-:Y:S01]  /*0120*/  NOP ;  /* 0x0000000000007918 */ /* 0x001fe20000000000 */
.L_x_1:
[----:B------:R-:W-:Y:S05]  /*0130*/  BSYNC B0 ;  /* 0x0000000000007941 */ /* 0x000fea0003800000 */
.L_x_0:
[----:B------:R-:W0:Y:S01]  /*0140*/  SHFL.IDX PT, R8, R2, RZ, 0x1f ;  /* 0x00001fff02087589 */ /* 0x000e2200000e0000 */
[----:B------:R-:W-:-:S04]  /*0150*/  SHF.R.S32.HI R3, RZ, 0x1f, R4 ;  /* 0x0000001fff037819 */ /* 0x000fc80000011404 */
[----:B------:R-:W-:Y:S02]  /*0160*/  LEA.HI R3, R3, R4, RZ, 0x7 ;  /* 0x0000000403037211 */ /* 0x000fe400078f38ff */
[----:B0-----:R-:W-:-:S13]  /*0170*/  ISETP.NE.AND P0, PT, R8, RZ, PT ;  /* 0x000000ff0800720c */ /* 0x001fda0003f05270 */
[----:B------:R-:W-:Y:S05]  /*0180*/  @P0 BRA `(.L_x_2) ;  /* 0x0000000000b40947 */ /* 0x000fea0003800000 */
[----:B------:R-:W-:Y:S01]  /*0190*/  ELECT P0, URZ, PT ;  /* 0x00000000003f782f */ /* 0x000fe20003800000 */
[----:B------:R-:W-:-:S12]  /*01a0*/  BSSY B0, `(.L_x_2) ;  /* 0x000002b000007945 */ /* 0x000fd80003800000 */
[----:B------:R-:W-:Y:S05]  /*01b0*/  @!P0 BRA `(.L_x_3) ;  /* 0x0000000000a48947 */ /* 0x000fea0003800000 */
[----:B------:R-:W0:Y:S01]  /*01c0*/  S2UR UR8, SR_CgaCtaId ;  /* 0x00000000000879c3 */ /* 0x000e220000008800 */
[----:B------:R-:W-:Y:S01]  /*01d0*/  UMOV UR4, 0x400 ;  /* 0x0000040000047882 */ /* 0x000fe20000000000 */
[----:B------:R-:W-:Y:S01]  /*01e0*/  UMOV UR5, 0x1 ;  /* 0x0000000100057882 */ /* 0x000fe20000000000 */
[----:B------:R-:W-:Y:S02]  /*01f0*/  UMOV UR6, 0x3 ;  /* 0x0000000300067882 */ /* 0x000fe40000000000 */
[----:B------:R-:W-:-:S04]  /*0200*/  UIADD3 UR6, -UR6, 0x100000, URZ ;  /* 0x0010000006067890 */ /* 0x000fc8000fffe13f */
[----:B------:R-:W-:Y:S02]  /*0210*/  USHF.L.U32 UR7, UR6, 0xb, URZ ;  /* 0x0000000b06077899 */ /* 0x000fe4000800063f */
[----:B------:R-:W-:Y:S02]  /*0220*/  USHF.L.U32 UR6, UR6, 0x1, URZ ;  /* 0x0000000106067899 */ /* 0x000fe4000800063f */
[----:B0-----:R-:W-:Y:S02]  /*0230*/  ULEA UR8, UR8, UR4, 0x18 ;  /* 0x0000000408087291 */ /* 0x001fe4000f8ec03f */
[----:B------:R-:W-:-:S04]  /*0240*/  UIADD3 UR4, -UR5, 0x100000, URZ ;  /* 0x0010000005047890 */ /* 0x000fc8000fffe13f */
[----:B------:R-:W-:Y:S02]  /*0250*/  USHF.L.U32 UR5, UR4, 0xb, URZ ;  /* 0x0000000b04057899 */ /* 0x000fe4000800063f */
[----:B------:R-:W-:Y:S01]  /*0260*/  USHF.L.U32 UR4, UR4, 0x1, URZ ;  /* 0x0000000104047899 */ /* 0x000fe2000800063f */
[----:B------:R-:W0:Y:S11]  /*0270*/  FENCE.VIEW.ASYNC.S ;  /* 0x00000000000073c6 */ /* 0x000e360000000000 */
[----:B0-----:R0:W1:Y:S01]  /*0280*/  SYNCS.EXCH.64 URZ, [UR8], UR4 ;  /* 0x00000004083f75b2 */ /* 0x0010620008000100 */
[----:B------:R0:W2:Y:S01]  /*0290*/  SYNCS.EXCH.64 URZ, [UR8+0x70], UR6 ;  /* 0x00007006083f75b2 */ /* 0x0000a20008000100 */
[----:B------:R0:W3:Y:S01]  /*02a0*/  SYNCS.EXCH.64 URZ, [UR8+0x8], UR4 ;  /* 0x00000804083f75b2 */ /* 0x0000e20008000100 */
[----:B------:R0:W4:Y:S01]  /*02b0*/  SYNCS.EXCH.64 URZ, [UR8+0x78], UR6 ;  /* 0x00007806083f75b2 */ /* 0x0001220008000100 */
[----:B------:R0:W0:Y:S01]  /*02c0*/  SYNCS.EXCH.64 URZ, [UR8+0x10], UR4 ;  /* 0x00001004083f75b2 */ /* 0x0000220008000100 */
        /* <DEDUP_REMOVED lines=23> */
[----:B-1234-:R-:W-:Y:S01]  /*0440*/  NOP ;  /* 0x0000000000007918 */ /* 0x01efe20000000000 */
.L_x_3:
[----:B0-----:R-:W-:Y:S05]  /*0450*/  BSYNC B0 ;  /* 0x0000000000007941 */ /* 0x001fea0003800000 */
.L_x_2:
[----:B------:R-:W0:Y:S01]  /*0460*/  SHFL.IDX PT, R13, R2, RZ, 0x1f ;  /* 0x00001fff020d7589 */ /* 0x000e2200000e0000 */
[----:B------:R-:W1:Y:S01]  /*0470*/  S2UR UR12, SR_CTAID.X ;  /* 0x00000000000c79c3 */ /* 0x000e620000002500 */
[----:B------:R-:W-:Y:S02]  /*0480*/  LOP3.LUT R3, R3, 0xffffff80, RZ, 0xc0, !PT ;  /* 0xffffff8003037812 */ /* 0x000fe400078ec0ff */
[----:B------:R-:W-:Y:S01]  /*0490*/  ELECT P0, URZ, PT ;  /* 0x00000000003f782f */ /* 0x000fe20003800000 */
[----:B------:R2:W3:Y:S01]  /*04a0*/  SHFL.IDX PT, R12, R2, RZ, 0x1f ;  /* 0x00001fff020c7589 */ /* 0x0004e200000e0000 */
[----:B------:R-:W-:Y:S01]  /*04b0*/  ELECT P1, URZ, PT ;  /* 0x00000000003f782f */ /* 0x000fe20003820000 */
[----:B------:R-:W-:Y:S01]  /*04c0*/  NOP ;  /* 0x0000000000007918 */ /* 0x000fe20000000000 */
[----:B------:R-:W-:Y:S01]  /*04d0*/  IMAD.IADD R3, R4, 0x1, -R3 ;  /* 0x0000000104037824 */ /* 0x000fe200078e0a03 */
[----:B------:R-:W4:Y:S01]  /*04e0*/  S2R R6, SR_CTAID.Y ;  /* 0x0000000000067919 */ /* 0x000f220000002600 */
[----:B------:R-:W-:Y:S01]  /*04f0*/  ULDC UR4, c[0x0][0x150] ;  /* 0x0000540000047ab9 */ /* 0x000fe20000000800 */
[----:B------:R-:W5:Y:S01]  /*0500*/  LDC R14, c[0x0][0x144] ;  /* 0x00005100ff0e7b82 */ /* 0x000f620000000800 */
[----:B------:R-:W-:Y:S01]  /*0510*/  UMOV UR11, 0x80 ;  /* 0x00000080000b7882 */ /* 0x000fe20000000000 */
[----:B------:R-:W-:Y:S01]  /*0520*/  SHF.R.S32.HI R0, RZ, 0x1f, R3 ;  /* 0x0000001fff007819 */ /* 0x000fe20000011403 */
[----:B------:R-:W-:Y:S01]  /*0530*/  NOP ;  /* 0x0000000000007918 */ /* 0x000fe20000000000 */
[C---:B------:R-:W-:Y:S01]  /*0540*/  VIADD R35, R10.reuse, 0xffffffff ;  /* 0xffffffff0a237836 */ /* 0x040fe20000000000 */
[----:B------:R-:W-:Y:S01]  /*0550*/  ISETP.NE.AND P4, PT, R10, RZ, PT ;  /* 0x000000ff0a00720c */ /* 0x000fe20003f85270 */
[----:B------:R-:W-:Y:S01]  /*0560*/  IMAD.MOV.U32 R57, RZ, RZ, 0x1 ;  /* 0x00000001ff397424 */ /* 0x000fe200078e00ff */
[----:B------:R-:W-:Y:S01]  /*0570*/  LEA.HI R9, R0, R3, RZ, 0x3 ;  /* 0x0000000300097211 */ /* 0x000fe200078f18ff */
[----:B------:R-:W5:Y:S01]  /*0580*/  LDC R15, c[0x0][0x140] ;  /* 0x00005000ff0f7b82 */ /* 0x000f620000000800 */
[----:B------:R-:W-:-:S02]  /*0590*/  ISETP.GE.U32.AND P6, PT, R35, 0x2, PT ;  /* 0x000000022300780c */ /* 0x000fc40003fc6070 */
[--C-:B------:R-:W-:Y:S02]  /*05a0*/  SHF.R.S32.HI R11, RZ, 0x3, R9.reuse ;  /* 0x00000003ff0b7819 */ /* 0x100fe40000011409 */
[----:B--2---:R-:W-:Y:S02]  /*05b0*/  SHF.R.S32.HI R2, RZ, 0x1f, R9 ;  /* 0x0000001fff027819 */ /* 0x004fe40000011409 */
[----:B------:R-:W-:Y:S01]  /*05c0*/  SHF.R.S32.HI R9, RZ, 0x1f, R8 ;  /* 0x0000001fff097819 */ /* 0x000fe20000011408 */
[----:B------:R-:W2:Y:S01]  /*05d0*/  LDC R25, c[0x0][0x148] ;  /* 0x00005200ff197b82 */ /* 0x000ea20000000800 */
[----:B0-----:R-:W-:Y:S02]  /*05e0*/  ISETP.NE.OR P0, PT, R13, RZ, !P0 ;  /* 0x000000ff0d00720c */ /* 0x001fe40004705670 */
[----:B-1----:R-:W-:Y:S02]  /*05f0*/  I2FP.F32.U32 R13, UR12 ;  /* 0x0000000c000d7c45 */ /* 0x002fe40008201000 */
[----:B------:R-:W-:-:S02]  /*0600*/  LEA.HI R2, R2, R11, RZ, 0x2 ;  /* 0x0000000b02027211 */ /* 0x000fc400078f10ff */
[----:B------:R-:W-:Y:S01]  /*0610*/  LEA.HI R9, R9, R8, RZ, 0x2 ;  /* 0x0000000809097211 */ /* 0x000fe200078f10ff */
[----:B------:R-:W-:Y:S01]  /*0620*/  FMUL R13, R13, UR4 ;  /* 0x000000040d0d7c20 */ /* 0x000fe20008400000 */
[----:B---3--:R-:W-:Y:S01]  /*0630*/  ISETP.NE.OR P1, PT, R12, RZ, !P1 ;  /* 0x000000ff0c00720c */ /* 0x008fe20004f25670 */
[----:B------:R-:W-:Y:S01]  /*0640*/  ULDC UR4, c[0x0][0x154] ;  /* 0x0000550000047ab9 */ /* 0x000fe20000000800 */
[----:B------:R-:W-:Y:S02]  /*0650*/  LOP3.LUT R12, R2, 0xfffffffc, RZ, 0xc0, !PT ;  /* 0xfffffffc020c7812 */ /* 0x000fe400078ec0ff */
[----:B------:R-:W-:Y:S01]  /*0660*/  LOP3.LUT R9, R9, 0x3ffffffc, RZ, 0xc0, !PT ;  /* 0x3ffffffc09097812 */ /* 0x000fe200078ec0ff */
[----:B------:R-:W0:Y:S01]  /*0670*/  F2I.U32.TRUNC.NTZ R13, R13 ;  /* 0x0000000d000d7305 */ /* 0x000e22000020f000 */
[----:B------:R-:W-:Y:S01]  /*0680*/  SHF.R.S32.HI R2, RZ, 0x1f, R5 ;  /* 0x0000001fff027819 */ /* 0x000fe20000011405 */
[----:B------:R-:W-:Y:S01]  /*0690*/  IMAD.IADD R12, R11, 0x1, -R12 ;  /* 0x000000010b0c7824 */ /* 0x000fe200078e0a0c */
[----:B------:R-:W-:Y:S01]  /*06a0*/  VOTEU.ALL UP1, P0 ;  /* 0x00000000003f7886 */ /* 0x000fe20000020000 */
[----:B------:R-:W-:Y:S01]  /*06b0*/  IMAD.IADD R9, R8, 0x1, -R9 ;  /* 0x0000000108097824 */ /* 0x000fe200078e0a09 */
[----:B------:R-:W-:Y:S01]  /*06c0*/  LEA.HI R2, R2, R5, RZ, 0x2 ;  /* 0x0000000502027211 */ /* 0x000fe200078f10ff */
[----:B------:R-:W-:Y:S01]  /*06d0*/  VOTEU.ALL UP0, P0 ;  /* 0x00000000003f7886 */ /* 0x000fe20000000000 */
[----:B----4-:R-:W-:Y:S01]  /*06e0*/  I2FP.F32.U32 R8, R6 ;  /* 0x0000000600087245 */ /* 0x010fe20000201000 */
[----:B------:R-:W-:Y:S01]  /*06f0*/  IMAD R9, R9, 0x4, R12 ;  /* 0x0000000409097824 */ /* 0x000fe200078e020c */
[----:B------:R-:W-:Y:S01]  /*0700*/  LOP3.LUT R2, R2, 0xfffffffc, RZ, 0xc0, !PT ;  /* 0xfffffffc02027812 */ /* 0x000fe200078ec0ff */
[----:B------:R-:W-:Y:S01]  /*0710*/  VOTEU.ALL UP2, P1 ;  /* 0x00000000003f7886 */ /* 0x000fe20000840000 */
[----:B------:R-:W1:Y:S01]  /*0720*/  @!UP1 S2UR UR7, SR_CgaCtaId ;  /* 0x00000000000799c3 */ /* 0x000e620000008800 */
[----:B------:R-:W-:Y:S01]  /*0730*/  FMUL R8, R8, UR4 ;  /* 0x0000000408087c20 */ /* 0x000fe20008400000 */
[----:B------:R-:W-:Y:S01]  /*0740*/  IMAD.SHL.U32 R56, R9, 0x4, RZ ;  /* 0x0000000409387824 */ /* 0x000fe200078e00ff */
[----:B------:R-:W-:Y:S01]  /*0750*/  UMOV UR4, 0x20 ;  /* 0x0000002000047882 */ /* 0x000fe20000000000 */
[----:B------:R-:W-:Y:S01]  /*0760*/  IMAD.IADD R5, R5, 0x1, -R2 ;  /* 0x0000000105057824 */ /* 0x000fe200078e0a02 */
[----:B------:R-:W-:Y:S01]  /*0770*/  LEA.HI R2, R9, R9, RZ, 0x1 ;  /* 0x0000000909027211 */ /* 0x000fe200078f08ff */
[----:B0-----:R-:W-:Y:S01]  /*0780*/  IMAD.MOV R13, RZ, RZ, -R13 ;  /* 0x000000ffff0d7224 */ /* 0x001fe200078e0a0d */
[----:B------:R-:W0:Y:S01]  /*0790*/  F2I.U32.TRUNC.NTZ R8, R8 ;  /* 0x0000000800087305 */ /* 0x000e22000020f000 */
[----:B------:R-:W3:Y:S01]  /*07a0*/  @!UP2 S2UR UR10, SR_CgaCtaId ;  /* 0x00000000000aa9c3 */ /* 0x000ee20000008800 */
[----:B------:R-:W-:Y:S01]  /*07b0*/  LOP3.LUT R2, R2, 0xfffffffe, RZ, 0xc0, !PT ;  /* 0xfffffffe02027812 */ /* 0x000fe200078ec0ff */
[----:B-----5:R-:W-:Y:S01]  /*07c0*/  IMAD R21, R14, R13, UR12 ;  /* 0x0000000c0e157e24 */ /* 0x020fe2000f8e020d */
[----:B------:R-:W-:Y:S01]  /*07d0*/  @!UP1 UMOV UR6, 0x400 ;  /* 0x0000040000069882 */ /* 0x000fe20000000000 */
[----:B------:R-:W-:-:S04]  /*07e0*/  @!UP1 UIADD3 UR4, -UR4, 0x100000, URZ ;  /* 0x0010000004049890 */ /* 0x000fc8000fffe13f */
[----:B------:R-:W-:Y:S02]  /*07f0*/  @!UP1 USHF.L.U32 UR5, UR4, 0xb, URZ ;  /* 0x0000000b04059899 */ /* 0x000fe4000800063f */
[----:B------:R-:W-:Y:S01]  /*0800*/  @!UP1 USHF.L.U32 UR4, UR4, 0x1, URZ ;  /* 0x0000000104049899 */ /* 0x000fe2000800063f */
[C---:B------:R-:W-:Y:S01]  /*0810*/  LOP3.LUT R56, R9.reuse, 0xc, R56, 0x78, !PT ;  /* 0x0000000c09387812 */ /* 0x040fe200078e7838 */
[----:B------:R-:W-:Y:S01]  /*0820*/  IMAD.IADD R2, R9, 0x1, -R2 ;  /* 0x0000000109027824 */ /* 0x000fe200078e0a02 */
[----:B------:R-:W-:Y:S01]  /*0830*/  @!UP2 UMOV UR9, 0x400 ;  /* 0x000004000009a882 */ /* 0x000fe20000000000 */
[----:B------:R-:W-:Y:S01]  /*0840*/  VOTEU.ALL UP3, P1 ;  /* 0x00000000003f7886 */ /* 0x000fe20000860000 */
[----:B------:R-:W-:Y:S01]  /*0850*/  VOTEU.ALL UP4, P1 ;  /* 0x00000000003f7886 */ /* 0x000fe20000880000 */
[----:B------:R-:W-:Y:S01]  /*0860*/  VOTEU.ALL UP5, P1 ;  /* 0x00000000003f7886 */ /* 0x000fe200008a0000 */
[----:B------:R-:W-:Y:S01]  /*0870*/  ISETP.NE.AND P3, PT, R2, R21, PT ;  /* 0x000000150200720c */ /* 0x000fe20003f65270 */
[----:B------:R4:W4:Y:S01]  /*0880*/  SHFL.IDX PT, R14, R7, RZ, 0x1f ;  /* 0x00001fff070e7589 */ /* 0x00092200000e0000 */
[----:B------:R-:W-:Y:S01]  /*0890*/  ISETP.EQ.U32.AND P2, PT, R15, 0x1, PT ;  /* 0x000000010f00780c */ /* 0x000fe20003f42070 */
[----:B0-----:R-:W-:Y:S01]  /*08a0*/  IMAD.MOV R20, RZ, RZ, -R8 ;  /* 0x000000ffff147224 */ /* 0x001fe200078e0a08 */
[----:B-1----:R-:W-:-:S02]  /*08b0*/  @!UP1 ULEA UR8, UR7, UR6, 0x18 ;  /* 0x0000000607089291 */ /* 0x002fc4000f8ec03f */
[----:B------:R-:W-:-:S04]  /*08c0*/  @!UP2 UIADD3 UR6, -UR11, 0x100000, URZ ;  /* 0x001000000b06a890 */ /* 0x000fc8000fffe13f */
[----:B------:R-:W-:Y:S02]  /*08d0*/  @!UP2 USHF.L.U32 UR7, UR6, 0xb, URZ ;  /* 0x0000000b0607a899 */ /* 0x000fe4000800063f */
[----:B------:R-:W-:Y:S01]  /*08e0*/  @!UP2 USHF.L.U32 UR6, UR6, 0x1, URZ ;  /* 0x000000010606a899 */ /* 0x000fe2000800063f */
[----:B--2---:R-:W-:Y:S01]  /*08f0*/  IMAD R9, R25, R20, R6 ;  /* 0x0000001419097224 */ /* 0x004fe200078e0206 */
[----:B------:R-:W-:Y:S01]  /*0900*/  VOTEU.ALL UP1, P0 ;  /* 0x00000000003f7886 */ /* 0x000fe20000020000 */
[----:B------:R-:W-:Y:S01]  /*0910*/  LOP3.LUT P0, RZ, R3, 0x7, RZ, 0xc0, !PT ;  /* 0x0000000703ff7812 */ /* 0x000fe2000780c0ff */
[----:B---3--:R-:W-:Y:S01]  /*0920*/  @!UP2 ULEA UR9, UR10, UR9, 0x18 ;  /* 0x000000090a09a291 */ /* 0x008fe2000f8ec03f */
[----:B------:R-:W-:Y:S01]  /*0930*/  @P3 LEA.HI R2, R56, R56, RZ, 0x1 ;  /* 0x0000003838023211 */ /* 0x000fe200078f08ff */
[----:B------:R-:W-:Y:S01]  /*0940*/  VOTEU.ALL UP2, P1 ;  /* 0x00000000003f7886 */ /* 0x000fe20000840000 */
[----:B------:R-:W-:Y:S01]  /*0950*/  ISETP.NE.AND P1, PT, R5, 0x3, PT ;  /* 0x000000030500780c */ /* 0x000fe20003f25270 */
[----:B------:R-:W0:Y:S02]  /*0960*/  FENCE.VIEW.ASYNC.S ;  /* 0x00000000000073c6 */ /* 0x000e240000000000 */
[----:B0-----:R0:W1:Y:S01]  /*0970*/  @!UP0 SYNCS.EXCH.64 URZ, [UR8+0x110], UR4 ;  /* 0x00011004083f85b2 */ /* 0x0010620008000100 */
[----:B------:R-:W-:-:S02]  /*0980*/  @P3 SHF.R.S32.HI R2, RZ, 0x1, R2 ;  /* 0x00000001ff023819 */ /* 0x000fc40000011402 */
[----:B------:R-:W-:Y:S02]  /*0990*/  ISETP.EQ.OR P1, PT, R5, RZ, !P1 ;  /* 0x000000ff0500720c */ /* 0x000fe40004f22670 */
[----:B------:R-:W-:Y:S02]  /*09a0*/  @P3 ISETP.NE.AND P5, PT, R2, R9, PT ;  /* 0x000000090200320c */ /* 0x000fe40003fa5270 */
[----:B------:R-:W-:Y:S02]  /*09b0*/  ISETP.LT.U32.AND P0, PT, R56, 0x4, !P0 ;  /* 0x000000043800780c */ /* 0x000fe40004701070 */
[----:B------:R-:W-:Y:S02]  /*09c0*/  ISETP.EQ.AND P1, PT, R10, RZ, P1 ;  /* 0x000000ff0a00720c */ /* 0x000fe40000f22270 */
[----:B------:R-:W-:Y:S02]  /*09d0*/  SEL R2, RZ, 0x1, !P0 ;  /* 0x00000001ff027807 */ /* 0x000fe40004000000 */
[----:B------:R-:W-:-:S02]  /*09e0*/  @P3 SEL R57, RZ, 0x1, P5 ;  /* 0x00000001ff393807 */ /* 0x000fc40002800000 */
[----:B------:R-:W-:Y:S01]  /*09f0*/  SEL R16, RZ, 0x1, !P1 ;  /* 0x00000001ff107807 */ /* 0x000fe20004800000 */
[----:B------:R0:W2:Y:S01]  /*0a00*/  @!UP1 SYNCS.EXCH.64 URZ, [UR8+0x118], UR4 ;  /* 0x00011804083f95b2 */ /* 0x0000a20008000100 */
[----:B------:R-:W-:Y:S01]  /*0a10*/  NOP ;  /* 0x0000000000007918 */ /* 0x000fe20000000000 */
[----:B------:R-:W-:Y:S02]  /*0a20*/  LOP3.LUT R57, R57, R2, RZ, 0xc0, !PT ;  /* 0x0000000239397212 */ /* 0x000fe400078ec0ff */
[----:B------:R-:W-:Y:S01]  /*0a30*/  SEL R16, R16, 0x2, P6 ;  /* 0x0000000210107807 */ /* 0x000fe20003000000 */
[----:B------:R0:W3:Y:S01]  /*0a40*/  @!UP2 SYNCS.EXCH.64 URZ, [UR9+0xf0], UR6 ;  /* 0x0000f006093fa5b2 */ /* 0x0000e20008000100 */
[----:B------:R0:W0:Y:S01]  /*0a50*/  @!UP3 SYNCS.EXCH.64 URZ, [UR9+0xf8], UR6 ;  /* 0x0000f806093fb5b2 */ /* 0x0000220008000100 */
[----:B------:R0:W0:Y:S01]  /*0a60*/  @!UP4 SYNCS.EXCH.64 URZ, [UR9+0x100], UR6 ;  /* 0x00010006093fc5b2 */ /* 0x0000220008000100 */
[----:B------:R0:W0:Y:S01]  /*0a70*/  @!UP5 SYNCS.EXCH.64 URZ, [UR9+0x108], UR6 ;  /* 0x00010806093fd5b2 */ /* 0x0000220008000100 */
[----:B------:R-:W-:Y:S01]  /*0a80*/  NOP ;  /* 0x0000000000007918 */ /* 0x000fe20000000000 */
[----:B-1--4-:R-:W-:Y:S05]  /*0a90*/  @!P2 BRA `(.L_x_4) ;  /* 0x000000000008a947 */ /* 0x012fea0003800000 */
[----:B0-23--:R-:W-:Y:S01]  /*0aa0*/  UCGABAR_ARV ;  /* 0x00000000000079c7 */ /* 0x00dfe20008000000 */
[----:B------:R-:W-:Y:S05]  /*0ab0*/  BRA `(.L_x_5) ;  /* 0x0000000000047947 */ /* 0x000fea0003800000 */
.L_x_4:
[----:B0-23--:R-:W-:Y:S01]  /*0ac0*/  NOP ;  /* 0x0000000000007918 */ /* 0x00dfe20000000000 */
.L_x_5:
[----:B------:R-:W-:Y:S01]  /*0ad0*/  ULDC.64 UR4, c[0x0][0x598] ;  /* 0x0001660000047ab9 */ /* 0x000fe20000000a00 */
[----:B------:R-:W-:Y:S01]  /*0ae0*/  ULDC.64 UR36, c[0x0][0x208] ;  /* 0x0000820000247ab9 */ /* 0x000fe20000000a00 */
[----:B------:R-:W-:-:S04]  /*0af0*/  ISETP.NE.U32.AND P0, PT, RZ, UR4, PT ;  /* 0x00000004ff007c0c */ /* 0x000fc8000bf05070 */
[----:B------:R-:W-:-:S13]  /*0b00*/  ISETP.NE.AND.EX P0, PT, RZ, UR5, PT, P0 ;  /* 0x00000005ff007c0c */ /* 0x000fda000bf05300 */
[----:B------:R-:W-:Y:S05]  /*0b10*/  @!P0 BRA `(.L_x_6) ;  /* 0x00000000001c8947 */ /* 0x000fea0003800000 */
[----:B------:R-:W0:Y:S02]  /*0b20*/  LDC.64 R8, c[0x0][0x598] ;  /* 0x00016600ff087b82 */ /* 0x000e240000000a00 */
[----:B0-----:R-:W2:Y:S02]  /*0b30*/  LDG.E.64 R8, desc[UR36][R8.64] ;  /* 0x0000002408087981 */ /* 0x001ea4000c1e1b00 */
[----:B--2---:R-:W-:-:S04]  /*0b40*/  ISETP.NE.U32.AND P0, PT, R8, RZ, PT ;  /* 0x000000ff0800720c */ /* 0x004fc80003f05070 */
[----:B------:R-:W-:-:S13]  /*0b50*/  ISETP.NE.AND.EX P0, PT, R9, RZ, PT, P0 ;  /* 0x000000ff0900720c */ /* 0x000fda0003f05300 */
[----:B------:R-:W-:Y:S05]  /*0b60*/  @!P0 BRA `(.L_x_6) ;  /* 0x0000000000088947 */ /* 0x000fea0003800000 */
[----:B------:R0:W5:Y:S01]  /*0b70*/  LD.E R58, desc[UR36][R8.64] ;  /* 0x00000024083a7980 */ /* 0x000162000c101900 */
[----:B------:R-:W-:Y:S05]  /*0b80*/  BRA `(.L_x_7) ;  /* 0x0000000000247947 */ /* 0x000fea0003800000 */
.L_x_6:
[----:B------:R-:W-:Y:S02]  /*0b90*/  ULDC.64 UR4, c[0x0][0x588] ;  /* 0x0001620000047ab9 */ /* 0x000fe40000000a00 */
[----:B------:R-:W-:-:S04]  /*0ba0*/  ISETP.NE.U32.AND P0, PT, RZ, UR4, PT ;  /* 0x00000004ff007c0c */ /* 0x000fc8000bf05070 */
[----:B------:R-:W-:-:S13]  /*0bb0*/  ISETP.NE.AND.EX P0, PT, RZ, UR5, PT, P0 ;  /* 0x00000005ff007c0c */ /* 0x000fda000bf05300 */
[----:B------:R-:W-:Y:S05]  /*0bc0*/  @!P0 BRA `(.L_x_8) ;  /* 0x00000000000c8947 */ /* 0x000fea0003800000 */
[----:B------:R-:W0:Y:S02]  /*0bd0*/  LDC.64 R58, c[0x0][0x588] ;  /* 0x00016200ff3a7b82 */ /* 0x000e240000000a00 */
[----:B0-----:R1:W5:Y:S01]  /*0be0*/  LDG.E R58, desc[UR36][R58.64] ;  /* 0x000000243a3a7981 */ /* 0x001362000c1e1900 */
[----:B------:R-:W-:Y:S05]  /*0bf0*/  BRA `(.L_x_7) ;  /* 0x0000000000087947 */ /* 0x000fea0003800000 */
.L_x_8:
[----:B------:R-:W-:Y:S02]  /*0c00*/  ULDC UR4, c[0x0][0x580] ;  /* 0x0001600000047ab9 */ /* 0x000fe40000000800 */
[----:B------:R-:W-:-:S07]  /*0c10*/  IMAD.U32 R58, RZ, RZ, UR4 ;  /* 0x00000004ff3a7e24 */ /* 0x000fce000f8e00ff */
.L_x_7:
[----:B------:R-:W-:Y:S02]  /*0c20*/  ULDC.64 UR4, c[0x0][0x5a0] ;  /* 0x0001680000047ab9 */ /* 0x000fe40000000a00 */
[----:B------:R-:W-:-:S04]  /*0c30*/  ISETP.NE.U32.AND P0, PT, RZ, UR4, PT ;  /* 0x00000004ff007c0c */ /* 0x000fc8000bf05070 */
[----:B------:R-:W-:-:S13]  /*0c40*/  ISETP.NE.AND.EX P0, PT, RZ, UR5, PT, P0 ;  /* 0x00000005ff007c0c */ /* 0x000fda000bf05300 */
[----:B------:R-:W-:Y:S05]  /*0c50*/  @!P0 BRA `(.L_x_9) ;  /* 0x00000000001c8947 */ /* 0x000fea0003800000 */
[----:B0-----:R-:W0:Y:S02]  /*0c60*/  LDC.64 R8, c[0x0][0x5a0] ;  /* 0x00016800ff087b82 */ /* 0x001e240000000a00 */
[----:B0-----:R-:W2:Y:S02]  /*0c70*/  LDG.E.64 R8, desc[UR36][R8.64] ;  /* 0x0000002408087981 */ /* 0x001ea4000c1e1b00 */
[----:B--2---:R-:W-:-:S04]  /*0c80*/  ISETP.NE.U32.AND P0, PT, R8, RZ, PT ;  /* 0x000000ff0800720c */ /* 0x004fc80003f05070 */
[----:B------:R-:W-:-:S13]  /*0c90*/  ISETP.NE.AND.EX P0, PT, R9, RZ, PT, P0 ;  /* 0x000000ff0900720c */ /* 0x000fda0003f05300 */
[----:B------:R-:W-:Y:S05]  /*0ca0*/  @!P0 BRA `(.L_x_9) ;  /* 0x0000000000088947 */ /* 0x000fea0003800000 */
[----:B-1----:R0:W5:Y:S01]  /*0cb0*/  LD.E R59, desc[UR36][R8.64] ;  /* 0x00000024083b7980 */ /* 0x002162000c101900 */
[----:B------:R-:W-:Y:S05]  /*0cc0*/  BRA `(.L_x_10) ;  /* 0x0000000000247947 */ /* 0x000fea0003800000 */
.L_x_9:
[----:B------:R-:W-:Y:S02]  /*0cd0*/  ULDC.64 UR4, c[0x0][0x590] ;  /* 0x0001640000047ab9 */ /* 0x000fe40000000a00 */
[----:B------:R-:W-:-:S04]  /*0ce0*/  ISETP.NE.U32.AND P0, PT, RZ, UR4, PT ;  /* 0x00000004ff007c0c */ /* 0x000fc8000bf05070 */
[----:B------:R-:W-:-:S13]  /*0cf0*/  ISETP.NE.AND.EX P0, PT, RZ, UR5, PT, P0 ;  /* 0x00000005ff007c0c */ /* 0x000fda000bf05300 */
[----:B------:R-:W-:Y:S05]  /*0d00*/  @!P0 BRA `(.L_x_11) ;  /* 0x00000000000c8947 */ /* 0x000fea0003800000 */
[----:B0-----:R-:W1:Y:S02]  /*0d10*/  LDC.64 R8, c[0x0][0x590] ;  /* 0x00016400ff087b82 */ /* 0x001e640000000a00 */
[----:B-1----:R1:W5:Y:S01]  /*0d20*/  LDG.E R59, desc[UR36][R8.64] ;  /* 0x00000024083b7981 */ /* 0x002362000c1e1900 */
[----:B------:R-:W-:Y:S05]  /*0d30*/  BRA `(.L_x_10) ;  /* 0x0000000000087947 */ /* 0x000fea0003800000 */
.L_x_11:
[----:B------:R-:W-:Y:S02]  /*0d40*/  ULDC UR4, c[0x0][0x584] ;  /* 0x0001610000047ab9 */ /* 0x000fe40000000800 */
[----:B-1----:R-:W-:-:S07]  /*0d50*/  IMAD.U32 R59, RZ, RZ, UR4 ;  /* 0x00000004ff3b7e24 */ /* 0x002fce000f8e00ff */
.L_x_10:
[----:B------:R-:W2:Y:S01]  /*0d60*/  LDC R2, c[0x0][0x65c] ;  /* 0x00019700ff027b82 */ /* 0x000ea20000000800 */
[----:B------:R-:W-:Y:S01]  /*0d70*/  ULDC UR6, c[0x0][0x28c] ;  /* 0x0000a30000067ab9 */ /* 0x000fe20000000800 */
[----:B------:R-:W-:Y:S01]  /*0d80*/  ISETP.NE.AND P0, PT, R10, 0x2, PT ;  /* 0x000000020a00780c */ /* 0x000fe20003f05270 */
[----:B------:R-:W-:Y:S01]  /*0d90*/  UIADD3 UR6, UR6, 0x1f, URZ ;  /* 0x0000001f06067890 */ /* 0x000fe2000fffe03f */
[----:B01----:R-:W-:Y:S01]  /*0da0*/  IMAD.U32 R8, RZ, RZ, UR12 ;  /* 0x0000000cff087e24 */ /* 0x003fe2000f8e00ff */
[----:B------:R-:W-:Y:S01]  /*0db0*/  UMOV UR38, URZ ;  /* 0x0000003f00267c82 */ /* 0x000fe20008000000 */
[----:B------:R-:W-:Y:S01]  /*0dc0*/  IMAD.MOV.U32 R9, RZ, RZ, RZ ;  /* 0x000000ffff097224 */ /* 0x000fe200078e00ff */
[----:B------:R-:W-:Y:S01]  /*0dd0*/  USHF.R.S32.HI UR7, URZ, 0x1f, UR6 ;  /* 0x0000001f3f077899 */ /* 0x000fe20008011406 */
[----:B------:R-:W-:Y:S01]  /*0de0*/  UMOV UR39, URZ ;  /* 0x0000003f00277c82 */ /* 0x000fe20008000000 */
[----:B------:R-:W-:Y:S02]  /*0df0*/  ULDC.64 UR8, c[0x0][0x650] ;  /* 0x0001940000087ab9 */ /* 0x000fe40000000a00 */
[----:B------:R-:W-:-:S04]  /*0e00*/  ULEA.HI UR7, UR7, UR6, URZ, 0x5 ;  /* 0x0000000607077291 */ /* 0x000fc8000f8f283f */
[----:B------:R-:W-:Y:S01]  /*0e10*/  USHF.R.S32.HI UR40, URZ, 0x5, UR7 ;  /* 0x000000053f287899 */ /* 0x000fe20008011407 */
[----:B--2---:R-:W-:-:S13]  /*0e20*/  ISETP.NE.AND P1, PT, R2, 0x1, PT ;  /* 0x000000010200780c */ /* 0x004fda0003f25270 */
[----:B------:R-:W0:Y:S01]  /*0e30*/  @P1 LDC R19, c[0x0][0x10] ;  /* 0x00000400ff131b82 */ /* 0x000e220000000800 */
[----:B------:R-:W-:Y:S02]  /*0e40*/  @P1 IMAD.MOV.U32 R7, RZ, RZ, RZ ;  /* 0x000000ffff071224 */ /* 0x000fe400078e00ff */
[----:B------:R-:W-:-:S05]  /*0e50*/  @P1 IMAD.MOV.U32 R17, RZ, RZ, RZ ;  /* 0x000000ffff111224 */ /* 0x000fca00078e00ff */
[----:B------:R-:W1:Y:S01]  /*0e60*/  @!P1 LDC R11, c[0x0][0xc] ;  /* 0x00000300ff0b9b82 */ /* 0x000e620000000800 */
[----:B------:R-:W-:Y:S01]  /*0e70*/  ULDC UR4, c[0x0][0xc] ;  /* 0x0000030000047ab9 */ /* 0x000fe20000000800 */
[----:B------:R-:W-:Y:S02]  /*0e80*/  ULDC UR5, c[0x0][0x10] ;  /* 0x0000040000057ab9 */ /* 0x000fe40000000800 */
[----:B------:R-:W-:-:S04]  /*0e90*/  UIMAD.WIDE.U32 UR4, UR4, UR5, URZ ;  /* 0x00000005040472a5 */ /* 0x000fc8000f8e003f */
[----:B------:R-:W2:Y:S01]  /*0ea0*/  LDC R2, c[0x0][0x14] ;  /* 0x00000500ff027b82 */ /* 0x000ea20000000800 */
[----:B0-----:R-:W-:-:S04]  /*0eb0*/  @P1 IMAD.WIDE.U32 R18, R19, UR12, R6 ;  /* 0x0000000c13121c25 */ /* 0x001fc8000f8e0006 */
[----:B------:R-:W-:Y:S02]  /*0ec0*/  @P1 IMAD.IADD R17, R19, 0x1, R17 ;  /* 0x0000000113111824 */ /* 0x000fe400078e0211 */
[----:B-1----:R-:W-:-:S04]  /*0ed0*/  @!P1 IMAD.WIDE.U32 R8, R6, R11, R8 ;  /* 0x0000000b06089225 */ /* 0x002fc800078e0008 */
[----:B------:R-:W-:Y:S02]  /*0ee0*/  @!P1 IMAD.MOV.U32 R18, RZ, RZ, R8 ;  /* 0x000000ffff129224 */ /* 0x000fe400078e0008 */
[----:B------:R-:W-:Y:S02]  /*0ef0*/  @!P1 IMAD.MOV.U32 R17, RZ, RZ, R9 ;  /* 0x000000ffff119224 */ /* 0x000fe400078e0009 */
[----:B--2---:R-:W-:-:S04]  /*0f00*/  IMAD.WIDE.U32 R12, R2, UR4, RZ ;  /* 0x00000004020c7c25 */ /* 0x004fc8000f8e00ff */
[----:B------:R-:W-:Y:S01]  /*0f10*/  IMAD R23, R2, UR5, RZ ;  /* 0x0000000502177c24 */ /* 0x000fe2000f8e02ff */
[----:B------:R0:W-:Y:S03]  /*0f20*/  STL.64 [R1], R12 ;  /* 0x0000000c01007387 */ /* 0x0001e60000100a00 */
[----:B------:R-:W-:Y:S01]  /*0f30*/  IMAD.IADD R23, R13, 0x1, R23 ;  /* 0x000000010d177824 */ /* 0x000fe200078e0217 */
[----:B------:R-:W-:Y:S06]  /*0f40*/  @P0 BRA `(.L_x_12) ;  /* 0x0000000000240947 */ /* 0x000fec0003800000 */
[----:B------:R-:W-:Y:S01]  /*0f50*/  USHF.R.U32.HI UR4, URZ, 0x1, UR40 ;  /* 0x000000013f047899 */ /* 0x000fe20008011628 */
[----:B------:R-:W-:Y:S01]  /*0f60*/  IADD3 R18, P0, R18, R12, RZ ;  /* 0x0000000c12127210 */ /* 0x000fe20007f1e0ff */
[----:B------:R-:W-:Y:S02]  /*0f70*/  UISETP.GE.U32.AND UP0, UPT, UR40, 0xe, UPT ;  /* 0x0000000e2800788c */ /* 0x000fe4000bf06070 */
[----:B------:R-:W-:Y:S02]  /*0f80*/  UIMAD.WIDE.U32 UR4, UR4, -0x6db6db6d, URZ ;  /* 0x92492493040478a5 */ /* 0x000fe4000f8e003f */
[----:B------:R-:W-:Y:S01]  /*0f90*/  IMAD.X R17, R23, 0x1, R17, P0 ;  /* 0x0000000117117824 */ /* 0x000fe200000e0611 */
[----:B------:R-:W-:Y:S01]  /*0fa0*/  UMOV UR39, URZ ;  /* 0x0000003f00277c82 */ /* 0x000fe20008000000 */
[----:B------:R-:W-:-:S04]  /*0fb0*/  USHF.R.U32.HI UR4, URZ, 0x2, UR5 ;  /* 0x000000023f047899 */ /* 0x000fc80008011605 */
[----:B------:R-:W-:Y:S02]  /*0fc0*/  UIMAD UR38, UR4, -0xe, UR40 ;  /* 0xfffffff2042678a4 */ /* 0x000fe4000f8e0228 */
[----:B------:R-:W-:-:S12]  /*0fd0*/  @UP0 ULOP3.LUT UR39, UR4, 0x1, URZ, 0xc0, !UPT ;  /* 0x0000000104270892 */ /* 0x000fd8000f8ec03f */
.L_x_12:
[----:B------:R-:W-:Y:S01]  /*0fe0*/  ISETP.GE.U32.AND P0, PT, R18, UR8, PT ;  /* 0x0000000812007c0c */ /* 0x000fe2000bf06070 */
[----:B------:R-:W-:Y:S01]  /*0ff0*/  IMAD.MOV.U32 R19, RZ, RZ, -0x1 ;  /* 0xffffffffff137424 */ /* 0x000fe200078e00ff */
[----:B------:R-:W-:Y:S01]  /*1000*/  PRMT R8, RZ, 0x7610, R8 ;  /* 0x00007610ff087816 */ /* 0x000fe20000000008 */
[----:B------:R-:W-:Y:S01]  /*1010*/  IMAD.MOV.U32 R22, RZ, RZ, -0x1 ;  /* 0xffffffffff167424 */ /* 0x000fe200078e00ff */
[----:B------:R-:W-:Y:S01]  /*1020*/  ISETP.GE.U32.AND.EX P0, PT, R17, UR9, PT, P0 ;  /* 0x0000000911007c0c */ /* 0x000fe2000bf06100 */
[----:B------:R-:W-:-:S12]  /*1030*/  IMAD.MOV.U32 R2, RZ, RZ, -0x1 ;  /* 0xffffffffff027424 */ /* 0x000fd800078e00ff */
[----:B------:R-:W-:Y:S05]  /*1040*/  @P0 BRA `(.L_x_13) ;  /* 0x00000004002c0947 */ /* 0x000fea0003800000 */
[----:B------:R-:W1:Y:S01]  /*1050*/  LDC.64 R26, c[0x0][0x628] ;  /* 0x00018a00ff1a7b82 */ /* 0x000e620000000a00 */
[----:B------:R-:W-:Y:S02]  /*1060*/  IMAD.MOV.U32 R8, RZ, RZ, R18 ;  /* 0x000000ffff087224 */ /* 0x000fe400078e0012 */
[----:B------:R-:W-:-:S05]  /*1070*/  IMAD.MOV.U32 R9, RZ, RZ, R17 ;  /* 0x000000ffff097224 */ /* 0x000fca00078e0011 */
[----:B------:R-:W2:Y:S08]  /*1080*/  LDC R2, c[0x0][0x630] ;  /* 0x00018c00ff027b82 */ /* 0x000eb00000000800 */
[----:B------:R-:W3:Y:S01]  /*1090*/  LDC.64 R28, c[0x0][0x620] ;  /* 0x00018800ff1c7b82 */ /* 0x000ee20000000a00 */
[----:B-1----:R-:W-:-:S04]  /*10a0*/  ISETP.NE.U32.AND P0, PT, R26, RZ, PT ;  /* 0x000000ff1a00720c */ /* 0x002fc80003f05070 */
[----:B------:R-:W-:-:S13]  /*10b0*/  ISETP.NE.AND.EX P0, PT, R27, RZ, PT, P0 ;  /* 0x000000ff1b00720c */ /* 0x000fda0003f05300 */
[----:B--23--:R-:W-:Y:S05]  /*10c0*/  @!P0 BRA `(.L_x_14) ;  /* 0x0000000000288947 */ /* 0x00cfea0003800000 */
[----:B0-----:R-:W0:Y:S02]  /*10d0*/  LDC R13, c[0x0][0x634] ;  /* 0x00018d00ff0d7b82 */ /* 0x001e240000000800 */
[----:B0-----:R-:W-:-:S05]  /*10e0*/  IADD3 R13, P0, R18, R13, RZ ;  /* 0x0000000d120d7210 */ /* 0x001fca0007f1e0ff */
[----:B------:R-:W-:-:S04]  /*10f0*/  IMAD.X R15, RZ, RZ, R17, P0 ;  /* 0x000000ffff0f7224 */ /* 0x000fc800000e0611 */
[----:B------:R-:W-:-:S04]  /*1100*/  IMAD.WIDE.U32 R8, R15, R26, RZ ;  /* 0x0000001a0f087225 */ /* 0x000fc800078e00ff */
[----:B------:R-:W-:-:S04]  /*1110*/  IMAD.WIDE.U32 R10, P0, R13, R27, R8 ;  /* 0x0000001b0d0a7225 */ /* 0x000fc80007800008 */
[----:B------:R-:W-:-:S04]  /*1120*/  IMAD.WIDE.U32 R8, R13, R26, RZ ;  /* 0x0000001a0d087225 */ /* 0x000fc800078e00ff */
[----:B------:R-:W-:Y:S01]  /*1130*/  IMAD.X R13, RZ, RZ, RZ, P0 ;  /* 0x000000ffff0d7224 */ /* 0x000fe200000e06ff */
[----:B------:R-:W-:Y:S01]  /*1140*/  IADD3 RZ, P0, R9, R10, RZ ;  /* 0x0000000a09ff7210 */ /* 0x000fe20007f1e0ff */
[----:B------:R-:W-:-:S04]  /*1150*/  IMAD.MOV.U32 R12, RZ, RZ, R11 ;  /* 0x000000ffff0c7224 */ /* 0x000fc800078e000b */
[----:B------:R-:W-:-:S08]  /*1160*/  IMAD.WIDE.U32.X R8, R15, R27, R12, P0 ;  /* 0x0000001b0f087225 */ /* 0x000fd000000e040c */
.L_x_14:
[----:B------:R-:W1:Y:S01]  /*1170*/  LDC.64 R32, c[0x0][0x640] ;  /* 0x00019000ff207b82 */ /* 0x000e620000000a00 */
[-C--:B------:R-:W-:Y:S01]  /*1180*/  SHF.R.U64 R30, R8, R2.reuse, R9 ;  /* 0x00000002081e7219 */ /* 0x080fe20000001209 */
[----:B------:R-:W-:Y:S01]  /*1190*/  IMAD.MOV.U32 R19, RZ, RZ, R17 ;  /* 0x000000ffff137224 */ /* 0x000fe200078e0011 */
[----:B------:R-:W-:Y:S01]  /*11a0*/  SHF.R.U32.HI R2, RZ, R2, R9 ;  /* 0x00000002ff027219 */ /* 0x000fe20000011609 */
[----:B------:R-:W-:Y:S01]  /*11b0*/  IMAD.MOV.U32 R26, RZ, RZ, 0x1 ;  /* 0x00000001ff1a7424 */ /* 0x000fe200078e00ff */
[----:B------:R-:W-:-:S03]  /*11c0*/  IADD3 R11, P0, RZ, -R30, RZ ;  /* 0x8000001eff0b7210 */ /* 0x000fc60007f1e0ff */
[----:B------:R-:W2:Y:S02]  /*11d0*/  LDC R10, c[0x0][0x618] ;  /* 0x00018600ff0a7b82 */ /* 0x000ea40000000800 */
[----:B------:R-:W-:-:S04]  /*11e0*/  IMAD.X R9, RZ, RZ, ~R2, P0 ;  /* 0x000000ffff097224 */ /* 0x000fc800000e0e02 */
[-C--:B------:R-:W-:Y:S02]  /*11f0*/  IMAD R2, R9, R28.reuse, RZ ;  /* 0x0000001c09027224 */ /* 0x080fe400078e02ff */
[----:B0-----:R-:W0:Y:S01]  /*1200*/  LDC R13, c[0x0][0x608] ;  /* 0x00018200ff0d7b82 */ /* 0x001e220000000800 */
[----:B------:R-:W-:-:S04]  /*1210*/  IMAD.WIDE.U32 R8, R11, R28, R18 ;  /* 0x0000001c0b087225 */ /* 0x000fc800078e0012 */
[----:B------:R-:W-:Y:S02]  /*1220*/  IMAD R11, R11, R29, R2 ;  /* 0x0000001d0b0b7224 */ /* 0x000fe400078e0202 */
[----:B------:R-:W-:Y:S01]  /*1230*/  IMAD.MOV.U32 R2, RZ, RZ, -0x1 ;  /* 0xffffffffff027424 */ /* 0x000fe200078e00ff */
[----:B------:R-:W3:Y:S01]  /*1240*/  LDC R31, c[0x0][0x658] ;  /* 0x00019600ff1f7b82 */ /* 0x000ee20000000800 */
[----:B------:R-:W-:Y:S01]  /*1250*/  IMAD.IADD R9, R9, 0x1, R11 ;  /* 0x0000000109097824 */ /* 0x000fe200078e020b */
[----:B-1----:R-:W-:-:S04]  /*1260*/  ISETP.NE.U32.AND P0, PT, R32, RZ, PT ;  /* 0x000000ff2000720c */ /* 0x002fc80003f05070 */
[----:B------:R-:W-:Y:S02]  /*1270*/  ISETP.NE.AND.EX P0, PT, R33, RZ, PT, P0 ;  /* 0x000000ff2100720c */ /* 0x000fe40003f05300 */
[----:B------:R-:W1:Y:S01]  /*1280*/  LDC R29, c[0x0][0x600] ;  /* 0x00018000ff1d7b82 */ /* 0x000e620000000800 */
[-CC-:B--2---:R-:W-:Y:S02]  /*1290*/  SHF.R.U64 R27, R8, R10.reuse, R9.reuse ;  /* 0x0000000a081b7219 */ /* 0x184fe40000001209 */
[----:B------:R-:W-:-:S05]  /*12a0*/  SHF.R.U32.HI R8, RZ, R10, R9 ;  /* 0x0000000aff087219 */ /* 0x000fca0000011609 */
[----:B------:R-:W2:Y:S01]  /*12b0*/  LDC R22, c[0x0][0x648] ;  /* 0x00019200ff167b82 */ /* 0x000ea20000000800 */
[-CC-:B0-----:R-:W-:Y:S02]  /*12c0*/  SHF.R.U64 R34, R27, R13.reuse, R8.reuse ;  /* 0x0000000d1b227219 */ /* 0x181fe40000001208 */
[----:B------:R-:W-:-:S05]  /*12d0*/  SHF.R.U32.HI R8, RZ, R13, R8 ;  /* 0x0000000dff087219 */ /* 0x000fca0000011608 */
[----:B------:R-:W0:Y:S01]  /*12e0*/  LDC R24, c[0x0][0x638] ;  /* 0x00018e00ff187b82 */ /* 0x000e220000000800 */
[-CC-:B---3--:R-:W-:Y:S02]  /*12f0*/  SHF.R.U64 R36, R34, R31.reuse, R8.reuse ;  /* 0x0000001f22247219 */ /* 0x188fe40000001208 */
[-C--:B------:R-:W-:Y:S02]  /*1300*/  SHF.L.U32 R2, R2, R31.reuse, RZ ;  /* 0x0000001f02027219 */ /* 0x080fe400000006ff */
[----:B------:R-:W-:Y:S01]  /*1310*/  SHF.R.U32.HI R9, RZ, R31, R8 ;  /* 0x0000001fff097219 */ /* 0x000fe20000011608 */
[----:B------:R-:W-:Y:S01]  /*1320*/  IMAD.MOV.U32 R8, RZ, RZ, R36 ;  /* 0x000000ffff087224 */ /* 0x000fe200078e0024 */
[----:B------:R-:W-:Y:S01]  /*1330*/  LOP3.LUT R15, RZ, R2, RZ, 0x33, !PT ;  /* 0x00000002ff0f7212 */ /* 0x000fe200078e33ff */
[----:B------:R-:W3:Y:S01]  /*1340*/  LDC R28, c[0x0][0x610] ;  /* 0x00018400ff1c7b82 */ /* 0x000ee20000000800 */
[----:B------:R-:W-:Y:S05]  /*1350*/  @!P0 BRA `(.L_x_15) ;  /* 0x0000000000288947 */ /* 0x000fea0003800000 */
[----:B------:R-:W4:Y:S02]  /*1360*/  LDC R13, c[0x0][0x64c] ;  /* 0x00019300ff0d7b82 */ /* 0x000f240000000800 */
[----:B----4-:R-:W-:-:S05]  /*1370*/  IADD3 R13, P0, R36, R13, RZ ;  /* 0x0000000d240d7210 */ /* 0x010fca0007f1e0ff */
        /* <DEDUP_REMOVED lines=8> */
.L_x_15:
[----:B--2---:R-:W-:Y:S01]  /*1400*/  SHF.R.U64 R7, R8, R22, R9 ;  /* 0x0000001608077219 */ /* 0x004fe20000001209 */
[----:B-1----:R-:W-:Y:S01]  /*1410*/  VIADD R8, R29, 0xffffffff ;  /* 0xffffffff1d087836 */ /* 0x002fe20000000000 */
[----:B------:R-:W-:Y:S01]  /*1420*/  SHF.L.U32 R2, R26, R31, RZ ;  /* 0x0000001f1a027219 */ /* 0x000fe200000006ff */
[----:B------:R-:W-:Y:S01]  /*1430*/  @P1 IMAD R21, R25, R20, R6 ;  /* 0x0000001419151224 */ /* 0x000fe200078e0206 */
[----:B------:R-:W-:Y:S01]  /*1440*/  LOP3.LUT R15, R34, R15, RZ, 0xc0, !PT ;  /* 0x0000000f220f7212 */ /* 0x000fe200078ec0ff */
[----:B------:R-:W-:Y:S01]  /*1450*/  IMAD.MOV R9, RZ, RZ, -R7 ;  /* 0x000000ffff097224 */ /* 0x000fe200078e0a07 */
[----:B------:R-:W-:-:S03]  /*1460*/  LOP3.LUT R8, R27, R8, RZ, 0xc0, !PT ;  /* 0x000000081b087212 */ /* 0x000fc600078ec0ff */
[----:B------:R-:W-:Y:S02]  /*1470*/  IMAD R6, R2, R7, R15 ;  /* 0x0000000702067224 */ /* 0x000fe400078e020f */
[----:B0-----:R-:W-:Y:S02]  /*1480*/  IMAD R2, R9, R24, R36 ;  /* 0x0000001809027224 */ /* 0x001fe400078e0224 */
[----:B---3--:R-:W-:Y:S02]  /*1490*/  IMAD R19, R6, R28, R21 ;  /* 0x0000001c06137224 */ /* 0x008fe400078e0215 */
[----:B------:R-:W-:Y:S02]  /*14a0*/  IMAD R2, R2, R29, R8 ;  /* 0x0000001d02027224 */ /* 0x000fe400078e0208 */
[----:B------:R-:W-:-:S03]  /*14b0*/  IMAD.MOV.U32 R6, RZ, RZ, 0x1 ;  /* 0x00000001ff067424 */ /* 0x000fc600078e00ff */
[----:B------:R-:W-:Y:S02]  /*14c0*/  SEL R22, R2, R19, !P1 ;  /* 0x0000001302167207 */ /* 0x000fe40004800000 */
[----:B------:R-:W-:Y:S01]  /*14d0*/  SEL R19, R19, R2, !P1 ;  /* 0x0000000213137207 */ /* 0x000fe20004800000 */
[----:B------:R-:W-:Y:S01]  /*14e0*/  IMAD.MOV.U32 R2, RZ, RZ, R30 ;  /* 0x000000ffff027224 */ /* 0x000fe200078e001e */
[----:B------:R-:W-:-:S07]  /*14f0*/  PRMT R8, R6, 0x7610, R8 ;  /* 0x0000761006087816 */ /* 0x000fce0000000008 */
.L_x_13:
[----:B------:R-:W-:Y:S05]  /*1500*/  @!P2 BRA `(.L_x_16) ;  /* 0x00000000000ca947 */ /* 0x000fea0003800000 */
[----:B------:R-:W-:Y:S01]  /*1510*/  UCGABAR_WAIT ;  /* 0x0000000000007dc7 */ /* 0x000fe20008000000 */
[----:B------:R-:W-:Y:S01]  /*1520*/  CCTL.IVALL ;  /* 0x00000000ff00798f */ /* 0x000fe20002000000 */
[----:B------:R-:W-:Y:S05]  /*1530*/  BRA `(.L_x_17) ;  /* 0x0000000000047947 */ /* 0x000fea0003800000 */
.L_x_16:
[----:B------:R-:W-:Y:S06]  /*1540*/  BAR.SYNC.DEFER_BLOCKING 0x0 ;  /* 0x0000000000007b1d */ /* 0x000fec0000010000 */
.L_x_17:
[----:B------:R-:W-:Y:S05]  /*1550*/  @!P4 BRA `(.L_x_18) ;  /* 0x00000030009cc947 */ /* 0x000fea0003800000 */
[----:B------:R-:W-:-:S13]  /*1560*/  ISETP.GT.U32.AND P0, PT, R35, 0x1, PT ;  /* 0x000000012300780c */ /* 0x000fda0003f04070 */
[----:B------:R-:W-:Y:S05]  /*1570*/  @P0 EXIT ;  /* 0x000000000000094d */ /* 0x000fea0003800000 */
.L_x_19:
[----:B------:R-:W-:-:S08]  /*1580*/  NOP ;  /* 0x0000000000007918 */ /* 0x000fd00000000000 */
[----:B------:R-:W1:Y:S02]  /*1590*/  USETMAXREG.TRY_ALLOC.CTAPOOL UP0, 0xe8 ;  /* 0x000000e8000079c8 */ /* 0x000e640008000600 */
[----:B-1----:R-:W-:-:S13]  /*15a0*/  PLOP3.LUT P0, PT, PT, PT, UP0, 0x80, 0x0 ;  /* 0x000000000000781c */ /* 0x002fda0003f0f008 */
[----:B------:R-:W-:Y:S05]  /*15b0*/  @!P0 BRA `(.L_x_19) ;  /* 0xfffffffc00f08947 */ /* 0x000fea000383ffff */
[----:B------:R-:W-:-:S13]  /*15c0*/  LOP3.LUT P0, RZ, R8, 0xff, RZ, 0xc0, !PT ;  /* 0x000000ff08ff7812 */ /* 0x000fda000780c0ff */
[----:B------:R-:W-:Y:S05]  /*15d0*/  @!P0 EXIT ;  /* 0x000000000000894d */ /* 0x000fea0003800000 */
[----:B------:R-:W1:Y:S01]  /*15e0*/  S2UR UR4, SR_CgaCtaId ;  /* 0x00000000000479c3 */ /* 0x000e620000008800 */
[----:B------:R-:W-:Y:S01]  /*15f0*/  VIADD R14, R14, 0xffffffff ;  /* 0xffffffff0e0e7836 */ /* 0x000fe20000000000 */
[CC--:B------:R-:W-:Y:S01]  /*1600*/  LEA.HI R4, R0.reuse, R3.reuse, RZ, 0x2 ;  /* 0x0000000300047211 */ /* 0x0c0fe200078f10ff */
[----:B------:R-:W-:Y:S01]  /*1610*/  UMOV UR41, 0x400 ;  /* 0x0000040000297882 */ /* 0x000fe20000000000 */
[----:B------:R-:W-:Y:S01]  /*1620*/  LEA.HI R0, R0, R3, RZ, 0x5 ;  /* 0x0000000300007211 */ /* 0x000fe200078f28ff */
[----:B------:R-:W-:Y:S01]  /*1630*/  UISETP.LT.AND UP0, UPT, UR40, 0x1, UPT ;  /* 0x000000012800788c */ /* 0x000fe2000bf01270 */
[----:B------:R-:W-:Y:S01]  /*1640*/  R2UR UR42, R14 ;  /* 0x000000000e2a72ca */ /* 0x000fe200000e0000 */
[----:B------:R-:W-:Y:S01]  /*1650*/  ULDC UR6, c[0x0][0x284] ;  /* 0x0000a10000067ab9 */ /* 0x000fe20000000800 */
[--C-:B------:R-:W-:Y:S01]  /*1660*/  SHF.R.S32.HI R60, RZ, 0x2, R4.reuse ;  /* 0x00000002ff3c7819 */ /* 0x100fe20000011404 */
[----:B------:R-:W-:Y:S01]  /*1670*/  USEL UR43, UR40, 0x1, UP0 ;  /* 0x00000001282b7887 */ /* 0x000fe20008000000 */
[----:B------:R-:W-:Y:S01]  /*1680*/  SHF.R.S32.HI R5, RZ, 0x1f, R4 ;  /* 0x0000001fff057819 */ /* 0x000fe20000011404 */
[----:B------:R-:W-:Y:S01]  /*1690*/  USHF.L.U32 UR46, UR40, 0x1, URZ ;  /* 0x00000001282e7899 */ /* 0x000fe2000800063f */
[----:B------:R-:W-:Y:S01]  /*16a0*/  LOP3.LUT R62, R4, 0xfffffffc, RZ, 0xc0, !PT ;  /* 0xfffffffc043e7812 */ /* 0x000fe200078ec0ff */
[----:B------:R-:W-:Y:S01]  /*16b0*/  UIADD3 UR43, -UR43, UR40, URZ ;  /* 0x000000282b2b7290 */ /* 0x000fe2000fffe13f */
[----:B------:R-:W-:-:S02]  /*16c0*/  LEA.HI R5, R5, R60, RZ, 0x3 ;  /* 0x0000003c05057211 */ /* 0x000fc400078f18ff */
[----:B------:R-:W-:Y:S01]  /*16d0*/  ISETP.NE.AND P0, PT, R14, RZ, PT ;  /* 0x000000ff0e00720c */ /* 0x000fe20003f05270 */
[----:B------:R-:W-:Y:S01]  /*16e0*/  IMAD.IADD R62, R3, 0x1, -R62 ;  /* 0x00000001033e7824 */ /* 0x000fe200078e0a3e */
[----:B------:R-:W-:Y:S01]  /*16f0*/  LOP3.LUT R5, R5, 0xfffffff8, RZ, 0xc0, !PT ;  /* 0xfffffff805057812 */ /* 0x000fe200078ec0ff */
[----:B------:R-:W-:Y:S01]  /*1700*/  USHF.L.U32 UR42, UR42, 0x3, URZ ;  /* 0x000000032a2a7899 */ /* 0x000fe2000800063f */
[----:B------:R-:W-:Y:S02]  /*1710*/  LOP3.LUT R74, R16, 0x1, RZ, 0xfc, !PT ;  /* 0x00000001104a7812 */ /* 0x000fe400078efcff */
[----:B------:R-:W-:Y:S01]  /*1720*/  SEL R75, RZ, 0x1, P0 ;  /* 0x00000001ff4b7807 */ /* 0x000fe20000000000 */
[----:B------:R-:W-:Y:S01]  /*1730*/  IMAD.IADD R60, R60, 0x1, -R5 ;  /* 0x000000013c3c7824 */ /* 0x000fe200078e0a05 */
[----:B-1----:R-:W-:Y:S01]  /*1740*/  ULEA UR41, UR4, UR41, 0x18 ;  /* 0x0000002904297291 */ /* 0x002fe2000f8ec03f */
[----:B------:R-:W-:Y:S01]  /*1750*/  SHF.R.S32.HI R5, RZ, 0x5, R0 ;  /* 0x00000005ff057819 */ /* 0x000fe20000011400 */
[----:B------:R-:W-:-:S02]  /*1760*/  IMAD.U32 R64, RZ, RZ, UR42 ;  /* 0x0000002aff407e24 */ /* 0x000fc4000f8e00ff */
[----:B------:R-:W-:Y:S01]  /*1770*/  UIADD3 UR47, UR41, 0xf0, URZ ;  /* 0x000000f0292f7890 */ /* 0x000fe2000fffe03f */
[--C-:B------:R-:W-:Y:S01]  /*1780*/  SHF.R.S32.HI R61, RZ, 0x1f, R60.reuse ;  /* 0x0000001fff3d7819 */ /* 0x100fe2000001143c */
[----:B------:R-:W-:Y:S01]  /*1790*/  UIADD3 UR4, UR41, 0x200, URZ ;  /* 0x0000020029047890 */ /* 0x000fe2000fffe03f */
[C-C-:B------:R-:W-:Y:S01]  /*17a0*/  IMAD R67, R5.reuse, -0x10, -R60.reuse ;  /* 0xfffffff005437824 */ /* 0x140fe200078e0a3c */
[----:B------:R-:W-:Y:S01]  /*17b0*/  UIADD3 UR5, UR41, 0x1c200, URZ ;  /* 0x0001c20029057890 */ /* 0x000fe2000fffe03f */
[C---:B------:R-:W-:Y:S01]  /*17c0*/  LOP3.LUT R66, R64.reuse, 0x8, RZ, 0xc0, !PT ;  /* 0x0000000840427812 */ /* 0x040fe200078ec0ff */
[----:B------:R-:W-:Y:S01]  /*17d0*/  USHF.R.U32.HI UR4, URZ, 0x4, UR4 ;  /* 0x000000043f047899 */ /* 0x000fe20008011604 */
[----:B------:R-:W-:Y:S01]  /*17e0*/  IMAD.U32 R63, RZ, RZ, UR47 ;  /* 0x0000002fff3f7e24 */ /* 0x000fe2000f8e00ff */
[----:B------:R-:W-:Y:S01]  /*17f0*/  USHF.R.U32.HI UR5, URZ, 0x4, UR5 ;  /* 0x000000043f057899 */ /* 0x000fe20008011605 */
[----:B------:R-:W-:Y:S01]  /*1800*/  IMAD.WIDE R60, R5, 0x10, R60 ;  /* 0x00000010053c7825 */ /* 0x000fe200078e023c */
[----:B------:R-:W-:Y:S01]  /*1810*/  ULOP3.LUT UR4, UR4, 0x3fff, URZ, 0xc0, !UPT ;  /* 0x00003fff04047892 */ /* 0x000fe2000f8ec03f */
[----:B------:R-:W-:Y:S01]  /*1820*/  LOP3.LUT R64, R64, 0x8, RZ, 0xc, !PT ;  /* 0x0000000840407812 */ /* 0x000fe200078e0cff */
[----:B------:R-:W-:Y:S01]  /*1830*/  ULOP3.LUT UR5, UR5, 0x3fff, URZ, 0xc0, !UPT ;  /* 0x00003fff05057892 */ /* 0x000fe2000f8ec03f */
[----:B------:R-:W-:Y:S01]  /*1840*/  VIADD R65, R63, UR42 ;  /* 0x0000002a3f417c36 */ /* 0x000fe20008000000 */
[----:B------:R-:W-:Y:S01]  /*1850*/  LOP3.LUT R66, R66, 0x18, RZ, 0x3c, !PT ;  /* 0x0000001842427812 */ /* 0x000fe200078e3cff */
[----:B------:R-:W-:Y:S01]  /*1860*/  VIADD R67, R67, UR6 ;  /* 0x0000000643437c36 */ /* 0x000fe20008000000 */
[----:B------:R-:W-:-:S02]  /*1870*/  ULOP3.LUT UR44, UR4, 0x10000, URZ, 0xfc, !UPT ;  /* 0x00010000042c7892 */ /* 0x000fc4000f8efc3f */
[----:B------:R-:W-:-:S12]  /*1880*/  ULOP3.LUT UR45, UR5, 0x10000, URZ, 0xfc, !UPT ;  /* 0x00010000052d7892 */ /* 0x000fd8000f8efc3f */
.L_x_105:
[----:B------:R-:W-:Y:S01]  /*1890*/  SHF.L.U32 R0, R75, 0x1f, RZ ;  /* 0x0000001f4b007819 */ /* 0x000fe200000006ff */
[----:B------:R-:W-:Y:S02]  /*18a0*/  ULDC UR4, c[0x0][0x28c] ;  /* 0x0000a30000047ab9 */ /* 0x000fe40000000800 */
[----:B------:R-:W-:Y:S01]  /*18b0*/  ISETP.LT.AND P1, PT, RZ, UR4, PT ;  /* 0x00000004ff007c0c */ /* 0x000fe2000bf21270 */
[----:B------:R-:W1:Y:S02]  /*18c0*/  SYNCS.PHASECHK.TRANS64.TRYWAIT P0, [R63+UR42], R0 ;  /* 0x000000003f0075a7 */ /* 0x000e64000800016a */
[----:B01-34-:R-:W-:Y:S10]  /*18d0*/  @!P0 BRA `(.L_x_20) ;  /* 0x00000044007c8947 */ /* 0x01bff40003800000 */
.L_x_137:
[----:B------:R-:W-:Y:S05]  /*18e0*/  @P1 BRA `(.L_x_21) ;  /* 0x0000000000401947 */ /* 0x000fea0003800000 */
[----:B-1----:R-:W-:Y:S01]  /*18f0*/  MOV R0, 0x0 ;  /* 0x0000000000007802 */ /* 0x002fe20000000f00 */
[----:B------:R-:W-:Y:S01]  /*1900*/  ULDC.64 UR4, c[0x4][0x68] ;  /* 0x01001a0000047ab9 */ /* 0x000fe20000000a00 */
[----:B------:R-:W-:Y:S01]  /*1910*/  ULDC.64 UR6, c[0x4][0x8] ;  /* 0x0100020000067ab9 */ /* 0x000fe20000000a00 */
[----:B------:R-:W-:Y:S01]  /*1920*/  IMAD.U32 R4, RZ, RZ, UR4 ;  /* 0x00000004ff047e24 */ /* 0x000fe2000f8e00ff */
[----:B------:R1:W2:Y:S01]  /*1930*/  LDC.64 R14, c[0x4][R0] ;  /* 0x01000000000e7b82 */ /* 0x0002a20000000a00 */
[----:B------:R-:W-:Y:S01]  /*1940*/  IMAD.U32 R5, RZ, RZ, UR5 ;  /* 0x00000005ff057e24 */ /* 0x000fe2000f8e00ff */
[----:B------:R-:W-:Y:S01]  /*1950*/  ULDC.64 UR4, c[0x4][0x70] ;  /* 0x01001c0000047ab9 */ /* 0x000fe20000000a00 */
[----:B------:R-:W-:Y:S02]  /*1960*/  IMAD.U32 R10, RZ, RZ, UR6 ;  /* 0x00000006ff0a7e24 */ /* 0x000fe4000f8e00ff */
[----:B------:R-:W-:Y:S02]  /*1970*/  IMAD.U32 R6, RZ, RZ, UR4 ;  /* 0x00000004ff067e24 */ /* 0x000fe4000f8e00ff */
[----:B------:R-:W-:-:S02]  /*1980*/  IMAD.U32 R7, RZ, RZ, UR5 ;  /* 0x00000005ff077e24 */ /* 0x000fc4000f8e00ff */
[----:B------:R-:W-:Y:S02]  /*1990*/  IMAD.U32 R11, RZ, RZ, UR7 ;  /* 0x00000007ff0b7e24 */ /* 0x000fe4000f8e00ff */
[----:B------:R-:W-:Y:S02]  /*19a0*/  IMAD.MOV.U32 R8, RZ, RZ, 0x1e1 ;  /* 0x000001e1ff087424 */ /* 0x000fe400078e00ff */
[----:B0-----:R-:W-:Y:S02]  /*19b0*/  IMAD.MOV.U32 R12, RZ, RZ, 0x1 ;  /* 0x00000001ff0c7424 */ /* 0x001fe400078e00ff */
[----:B-1----:R-:W-:-:S07]  /*19c0*/  IMAD.MOV.U32 R13, RZ, RZ, RZ ;  /* 0x000000ffff0d7224 */ /* 0x002fce00078e00ff */
[----:B------:R-:W-:-:S07]  /*19d0*/  LEPC R20, `(.L_x_21) ;  /* 0x000000001014794e */ /* 0x000fce0000000000 */
[----:B--2--5:R-:W-:Y:S05]  /*19e0*/  CALL.ABS.NOINC R14 ;  /* 0x000000000e007343 */ /* 0x024fea0003c00000 */
.L_x_21:
[----:B------:R-:W-:-:S13]  /*19f0*/  ISETP.NE.AND P0, PT, R74, 0x3, PT ;  /* 0x000000034a00780c */ /* 0x000fda0003f05270 */
[----:B------:R-:W-:Y:S05]  /*1a00*/  @!P0 BRA `(.L_x_22) ;  /* 0x0000000000048947 */ /* 0x000fea0003800000 */
[----:B------:R-:W-:Y:S01]  /*1a10*/  BPT.TRAP 0x1 ;  /* 0x000000040000795c */ /* 0x000fe20000300000 */
.L_x_22:
[----:B------:R-:W-:Y:S02]  /*1a20*/  IMAD.U32 R3, RZ, RZ, UR38 ;  /* 0x00000026ff037e24 */ /* 0x000fe4000f8e00ff */
[----:B-1----:R-:W-:-:S03]  /*1a30*/  IMAD.U32 R0, RZ, RZ, UR39 ;  /* 0x00000027ff007e24 */ /* 0x002fc6000f8e00ff */
[----:B------:R-:W-:Y:S02]  /*1a40*/  LEA R3, R3, UR41, 0x3 ;  /* 0x0000002903037c11 */ /* 0x000fe4000f8e18ff */
[----:B------:R-:W-:-:S04]  /*1a50*/  SHF.L.U32 R0, R0, 0x1f, RZ ;  /* 0x0000001f00007819 */ /* 0x000fc800000006ff */
[----:B------:R1:W2:Y:S01]  /*1a60*/  SYNCS.PHASECHK.TRANS64.TRYWAIT P1, [R3+URZ], R0 ;  /* 0x00000000030075a7 */ /* 0x0002a2000802017f */
[----:B------:R-:W-:Y:S05]  /*1a70*/  @!P0 BRA `(.L_x_23) ;  /* 0x0000000000048947 */ /* 0x000fea0003800000 */
[----:B------:R-:W-:Y:S01]  /*1a80*/  BPT.TRAP 0x1 ;  /* 0x000000040000795c */ /* 0x000fe20000300000 */
.L_x_23:
[----:B--2---:R-:W-:Y:S05]  /*1a90*/  @P1 BRA `(.L_x_24) ;  /* 0x0000000000081947 */ /* 0x004fea0003800000 */
[----:B------:R-:W2:Y:S02]  /*1aa0*/  SYNCS.PHASECHK.TRANS64.TRYWAIT P1, [R3+URZ], R0 ;  /* 0x00000000030075a7 */ /* 0x000ea4000802017f */
[----:B--2---:R-:W-:Y:S05]  /*1ab0*/  @!P1 BRA `(.L_x_25) ;  /* 0x0000004400189947 */ /* 0x004fea0003800000 */
.L_x_24:
[----:B------:R-:W-:Y:S05]  /*1ac0*/  WARPSYNC.ALL ;  /* 0x0000000000007948 */ /* 0x000fea0003800000 */
[----:B------:R-:W-:Y:S01]  /*1ad0*/  ULEA UR8, UR38, UR44, 0x9 ;  /* 0x0000002c26087291 */ /* 0x000fe2000f8e483f */
[----:B------:R-:W-:Y:S01]  /*1ae0*/  WARPGROUP.ARRIVE ;  /* 0x00000000000079c5 */ /* 0x000fe20000000000 */
[----:B------:R-:W-:Y:S01]  /*1af0*/  ULEA UR9, UR38, UR45, 0x9 ;  /* 0x0000002d26097291 */ /* 0x000fe2000f8e483f */
[----:B-12---:R-:W-:Y:S01]  /*1b00*/  IMAD.U32 R0, RZ, RZ, UR43 ;  /* 0x0000002bff007e24 */ /* 0x006fe2000f8e00ff */
[----:B------:R-:W-:Y:S01]  /*1b10*/  UMOV UR5, 0x40000040 ;  /* 0x4000004000057882 */ /* 0x000fe20000000000 */
[----:B------:R-:W-:-:S02]  /*1b20*/  UMOV UR7, 0x40000040 ;  /* 0x4000004000077882 */ /* 0x000fc40000000000 */
[----:B------:R-:W-:Y:S01]  /*1b30*/  UMOV UR4, UR8 ;  /* 0x0000000800047c82 */ /* 0x000fe20008000000 */
[----:B------:R-:W-:Y:S01]  /*1b40*/  ISETP.GE.AND P1, PT, R0, 0x1, PT ;  /* 0x000000010000780c */ /* 0x000fe20003f26270 */
[----:B------:R-:W-:Y:S02]  /*1b50*/  UMOV UR6, UR9 ;  /* 0x0000000900067c82 */ /* 0x000fe40008000000 */
[----:B------:R-:W-:Y:S01]  /*1b60*/  HGMMA.64x64x8.F32.TF32 R24, gdesc[UR4], RZ, !UPT, gsb0 ;  /* 0x04e00000041879f0 */ /* 0x000fe2000c0028ff */
[----:B------:R-:W-:Y:S02]  /*1b70*/  UIADD3 UR4, UR8, 0x2, URZ ;  /* 0x0000000208047890 */ /* 0x000fe4000fffe03f */
[----:B------:R-:W-:Y:S01]  /*1b80*/  UIADD3 UR6, UR9, 0x2, URZ ;  /* 0x0000000209067890 */ /* 0x000fe2000fffe03f */
[----:B------:R-:W-:Y:S01]  /*1b90*/  UMOV UR5, 0x40000040 ;  /* 0x4000004000057882 */ /* 0x000fe20000000000 */
[----:B------:R-:W-:Y:S01]  /*1ba0*/  UMOV UR7, 0x40000040 ;  /* 0x4000004000077882 */ /* 0x000fe20000000000 */
[----:B------:R-:W-:-:S02]  /*1bb0*/  WARPGROUP.DEPBAR.LE gsb0, 0x0 ;  /* 0x00008000000079c5 */ /* 0x000fc40000010000 */
[----:B------:R-:W-:-:S06]  /*1bc0*/  WARPGROUP.ARRIVE ;  /* 0x00000000000079c5 */ /* 0x000fcc0000000000 */
[----:B------:R-:W-:Y:S01]  /*1bd0*/  HGMMA.64x64x8.F32.TF32 R24, gdesc[UR4], R24, gsb0 ;  /* 0x04e00000041879f0 */ /* 0x000fe20008002818 */
[----:B------:R-:W-:Y:S02]  /*1be0*/  UIADD3 UR4, UR8, 0x4, URZ ;  /* 0x0000000408047890 */ /* 0x000fe4000fffe03f */
[----:B------:R-:W-:Y:S01]  /*1bf0*/  UIADD3 UR6, UR9, 0x4, URZ ;  /* 0x0000000409067890 */ /* 0x000fe2000fffe03f */
[----:B------:R-:W-:Y:S01]  /*1c00*/  UMOV UR5, 0x40000040 ;  /* 0x4000004000057882 */ /* 0x000fe20000000000 */
[----:B------:R-:W-:Y:S01]  /*1c10*/  UMOV UR7, 0x40000040 ;  /* 0x4000004000077882 */ /* 0x000fe20000000000 */
[----:B------:R-:W-:Y:S02]  /*1c20*/  WARPGROUP.DEPBAR.LE gsb0, 0x0 ;  /* 0x00008000000079c5 */ /* 0x000fe40000010000 */
        /* <DEDUP_REMOVED lines=8> */
[----:B------:R-:W-:Y:S03]  /*1cb0*/  HGMMA.64x64x8.F32.TF32 R24, gdesc[UR4], R24, gsb0 ;  /* 0x04e00000041879f0 */ /* 0x000fe60008002818 */
[----:B------:R-:W-:Y:S02]  /*1cc0*/  WARPGROUP.DEPBAR.LE gsb0, 0x0 ;  /* 0x00008000000079c5 */ /* 0x000fe40000010000 */
[----:B------:R-:W-:Y:S05]  /*1cd0*/  @!P1 BRA `(.L_x_26) ;  /* 0x0000000400149947 */ /* 0x000fea0003800000 */
[----:B------:R-:W-:Y:S01]  /*1ce0*/  UIADD3 UR4, UR38, 0x1, URZ ;  /* 0x0000000126047890 */ /* 0x000fe2000fffe03f */
[----:B------:R-:W-:Y:S02]  /*1cf0*/  IMAD.U32 R0, RZ, RZ, UR43 ;  /* 0x0000002bff007e24 */ /* 0x000fe4000f8e00ff */
[----:B------:R-:W-:Y:S01]  /*1d00*/  IMAD.U32 R3, RZ, RZ, UR38 ;  /* 0x00000026ff037e24 */ /* 0x000fe2000f8e00ff */
[----:B------:R-:W-:-:S04]  /*1d10*/  UISETP.NE.AND UP0, UPT, UR4, 0xe, UPT ;  /* 0x0000000e0400788c */ /* 0x000fc8000bf05270 */
[----:B------:R-:W-:Y:S02]  /*1d20*/  USEL UR5, URZ, 0x1, UP0 ;  /* 0x000000013f057887 */ /* 0x000fe40008000000 */
[----:B------:R-:W-:Y:S02]  /*1d30*/  USEL UR8, UR4, URZ, UP0 ;  /* 0x0000003f04087287 */ /* 0x000fe40008000000 */
[----:B------:R-:W-:-:S06]  /*1d40*/  ULOP3.LUT UR5, UR39, UR5, URZ, 0x3c, !UPT ;  /* 0x0000000527057292 */ /* 0x000fcc000f8e3c3f */
[----:B------:R-:W-:-:S07]  /*1d50*/  IMAD.U32 R6, RZ, RZ, UR5 ;  /* 0x00000005ff067e24 */ /* 0x000fce000f8e00ff */
.L_x_33:
[----:B------:R-:W-:Y:S05]  /*1d60*/  @!P0 BRA `(.L_x_27) ;  /* 0x0000000000048947 */ /* 0x000fea0003800000 */
[----:B------:R-:W-:Y:S01]  /*1d70*/  BPT.TRAP 0x1 ;  /* 0x000000040000795c */ /* 0x000fe20000300000 */
.L_x_27:
[----:B------:R-:W-:Y:S01]  /*1d80*/  ULEA UR4, UR8, UR41, 0x3 ;  /* 0x0000002908047291 */ /* 0x000fe2000f8e183f */
[----:B------:R-:W-:-:S08]  /*1d90*/  SHF.L.U32 R4, R6, 0x1f, RZ ;  /* 0x0000001f06047819 */ /* 0x000fd000000006ff */
[----:B------:R1:W2:Y:S01]  /*1da0*/  SYNCS.PHASECHK.TRANS64.TRYWAIT P1, [UR4], R4 ;  /* 0x00000004ff0075a7 */ /* 0x0002a20008020144 */
[----:B------:R-:W-:Y:S05]  /*1db0*/  @!P0 BRA `(.L_x_28) ;  /* 0x0000000000048947 */ /* 0x000fea0003800000 */
[----:B------:R-:W-:Y:S01]  /*1dc0*/  BPT.TRAP 0x1 ;  /* 0x000000040000795c */ /* 0x000fe20000300000 */
.L_x_28:
[----:B--2---:R-:W-:Y:S05]  /*1dd0*/  @P1 BRA `(.L_x_29) ;  /* 0x0000000000081947 */ /* 0x004fea0003800000 */
[----:B------:R-:W2:Y:S02]  /*1de0*/  SYNCS.PHASECHK.TRANS64.TRYWAIT P1, [UR4], R4 ;  /* 0x00000004ff0075a7 */ /* 0x000ea40008020144 */
[----:B--2---:R-:W-:Y:S05]  /*1df0*/  @!P1 BRA `(.L_x_30) ;  /* 0x00000040005c9947 */ /* 0x004fea0003800000 */
.L_x_29:
[----:B------:R-:W-:Y:S01]  /*1e00*/  ULEA UR9, UR8, UR44, 0x9 ;  /* 0x0000002c08097291 */ /* 0x000fe2000f8e483f */
[----:B------:R-:W-:Y:S01]  /*1e10*/  WARPGROUP.ARRIVE ;  /* 0x00000000000079c5 */ /* 0x000fe20000000000 */
[----:B------:R-:W-:Y:S01]  /*1e20*/  ULEA UR10, UR8, UR45, 0x9 ;  /* 0x0000002d080a7291 */ /* 0x000fe2000f8e483f */
[----:B------:R-:W-:Y:S01]  /*1e30*/  UMOV UR5, 0x40000040 ;  /* 0x4000004000057882 */ /* 0x000fe20000000000 */
[----:B------:R-:W-:-:S03]  /*1e40*/  UMOV UR7, 0x40000040 ;  /* 0x4000004000077882 */ /* 0x000fc60000000000 */
[----:B------:R-:W-:Y:S02]  /*1e50*/  UMOV UR4, UR9 ;  /* 0x0000000900047c82 */ /* 0x000fe40008000000 */
[----:B------:R-:W-:Y:S02]  /*1e60*/  UMOV UR6, UR10 ;  /* 0x0000000a00067c82 */ /* 0x000fe40008000000 */
[----:B------:R-:W-:Y:S01]  /*1e70*/  HGMMA.64x64x8.F32.TF32 R24, gdesc[UR4], R24, gsb0 ;  /* 0x04e00000041879f0 */ /* 0x000fe20008002818 */
        /* <DEDUP_REMOVED lines=23> */
[----:B------:R-:W-:Y:S01]  /*1ff0*/  BPT.TRAP 0x1 ;  /* 0x000000040000795c */ /* 0x000fe20000300000 */
.L_x_31:
[----:B------:R-:W-:-:S13]  /*2000*/  ISETP.NE.AND P1, PT, R57, RZ, PT ;  /* 0x000000ff3900720c */ /* 0x000fda0003f25270 */
[----:B-12---:R-:W-:-:S05]  /*2010*/  @P1 LEA R4, R3, UR41, 0x3 ;  /* 0x0000002903041c11 */ /* 0x006fca000f8e18ff */
[----:B------:R-:W-:-:S05]  /*2020*/  @P1 VIADD R5, R4, 0x70 ;  /* 0x0000007004051836 */ /* 0x000fca0000000000 */
[----:B------:R-:W-:-:S04]  /*2030*/  @P1 PRMT R5, R56, 0x654, R5 ;  /* 0x0000065438051816 */ /* 0x000fc80000000005 */
[----:B------:R1:W-:Y:S01]  /*2040*/  @P1 SYNCS.ARRIVE.TRANS64.RED.A1T0 RZ, [R5+URZ], RZ ;  /* 0x000000ff05ff19a7 */ /* 0x0003e2000810043f */
[----:B------:R-:W-:-:S13]  /*2050*/  ISETP.GT.U32.AND P1, PT, R16, 0x1, PT ;  /* 0x000000011000780c */ /* 0x000fda0003f24070 */
[----:B-1----:R-:W-:Y:S05]  /*2060*/  @P1 BRA `(.L_x_32) ;  /* 0x0000000000041947 */ /* 0x002fea0003800000 */
[----:B------:R-:W-:Y:S01]  /*2070*/  BPT.TRAP 0x1 ;  /* 0x000000040000795c */ /* 0x000fe20000300000 */
.L_x_32:
[----:B------:R-:W-:Y:S01]  /*2080*/  UIADD3 UR8, UR8, 0x1, URZ ;  /* 0x0000000108087890 */ /* 0x000fe2000fffe03f */
[C---:B------:R-:W-:Y:S01]  /*2090*/  ISETP.GT.AND P2, PT, R0.reuse, 0x1, PT ;  /* 0x000000010000780c */ /* 0x040fe20003f44270 */
[----:B------:R-:W-:Y:S02]  /*20a0*/  VIADD R3, R3, 0x1 ;  /* 0x0000000103037836 */ /* 0x000fe40000000000 */
[----:B------:R-:W-:Y:S01]  /*20b0*/  UISETP.NE.AND UP0, UPT, UR8, 0xe, UPT ;  /* 0x0000000e0800788c */ /* 0x000fe2000bf05270 */
[----:B------:R-:W-:Y:S02]  /*20c0*/  VIADD R0, R0, 0xffffffff ;  /* 0xffffffff00007836 */ /* 0x000fe40000000000 */
[C---:B------:R-:W-:Y:S01]  /*20d0*/  ISETP.NE.AND P1, PT, R3.reuse, 0xe, PT ;  /* 0x0000000e0300780c */ /* 0x040fe20003f25270 */
[----:B------:R-:W-:Y:S02]  /*20e0*/  USEL UR4, URZ, 0x1, UP0 ;  /* 0x000000013f047887 */ /* 0x000fe40008000000 */
[----:B------:R-:W-:Y:S01]  /*20f0*/  USEL UR8, UR8, URZ, UP0 ;  /* 0x0000003f08087287 */ /* 0x000fe20008000000 */
[----:B------:R-:W-:-:S03]  /*2100*/  SEL R3, R3, RZ, P1 ;  /* 0x000000ff03037207 */ /* 0x000fc60000800000 */
[----:B------:R-:W-:Y:S01]  /*2110*/  LOP3.LUT R6, R6, UR4, RZ, 0x3c, !PT ;  /* 0x0000000406067c12 */ /* 0x000fe2000f8e3cff */
[----:B------:R-:W-:Y:S07]  /*2120*/  @P2 BRA `(.L_x_33) ;  /* 0xfffffffc000c2947 */ /* 0x000fee000383ffff */
.L_x_26:
[----:B------:R-:W1:Y:S01]  /*2130*/  LDC R0, c[0x0][0x28c] ;  /* 0x0000a300ff007b82 */ /* 0x000e620000000800 */
[----:B------:R2:W-:Y:S01]  /*2140*/  SYNCS.ARRIVE.TRANS64.A1T0 RZ, [R64+UR47], RZ ;  /* 0x000000ff40ff79a7 */ /* 0x0005e2000810002f */
[----:B-1----:R-:W-:-:S13]  /*2150*/  ISETP.GE.AND P1, PT, R0, 0x1, PT ;  /* 0x000000010000780c */ /* 0x002fda0003f26270 */
[----:B--2---:R-:W-:Y:S05]  /*2160*/  @!P1 BRA `(.L_x_34) ;  /* 0x00000000004c9947 */ /* 0x004fea0003800000 */
[----:B------:R-:W-:Y:S05]  /*2170*/  @!P0 BRA `(.L_x_35) ;  /* 0x0000000000048947 */ /* 0x000fea0003800000 */
[----:B------:R-:W-:Y:S01]  /*2180*/  BPT.TRAP 0x1 ;  /* 0x000000040000795c */ /* 0x000fe20000300000 */
.L_x_35:
[----:B------:R-:W-:Y:S01]  /*2190*/  ISETP.NE.AND P0, PT, R57, RZ, PT ;  /* 0x000000ff3900720c */ /* 0x000fe20003f05270 */
[----:B------:R-:W-:Y:S01]  /*21a0*/  BSSY B0, `(.L_x_36) ;  /* 0x000000d000007945 */ /* 0x000fe20003800000 */
[----:B------:R-:W-:-:S11]  /*21b0*/  ISETP.GT.U32.AND P1, PT, R16, 0x1, PT ;  /* 0x000000011000780c */ /* 0x000fd60003f24070 */
[----:B------:R-:W-:Y:S05]  /*21c0*/  @!P0 BRA `(.L_x_37) ;  /* 0x0000000000288947 */ /* 0x000fea0003800000 */
[----:B------:R-:W-:-:S04]  /*21d0*/  UIADD3 UR6, UR43, UR38, URZ ;  /* 0x000000262b067290 */ /* 0x000fc8000fffe03f */
[----:B------:R-:W-:-:S04]  /*21e0*/  USHF.R.U32.HI UR4, URZ, 0x1, UR6 ;  /* 0x000000013f047899 */ /* 0x000fc80008011606 */
[----:B------:R-:W-:-:S04]  /*21f0*/  UIMAD.WIDE.U32 UR4, UR4, -0x6db6db6d, URZ ;  /* 0x92492493040478a5 */ /* 0x000fc8000f8e003f */
[----:B------:R-:W-:-:S04]  /*2200*/  USHF.R.U32.HI UR4, URZ, 0x2, UR5 ;  /* 0x000000023f047899 */ /* 0x000fc80008011605 */
[----:B------:R-:W-:-:S04]  /*2210*/  UIMAD UR6, UR4, -0xe, UR6 ;  /* 0xfffffff2040678a4 */ /* 0x000fc8000f8e0206 */
[----:B------:R-:W-:-:S04]  /*2220*/  ULEA UR6, UR6, UR41, 0x3 ;  /* 0x0000002906067291 */ /* 0x000fc8000f8e183f */
[----:B------:R-:W-:-:S06]  /*2230*/  UIADD3 UR6, UR6, 0x70, URZ ;  /* 0x0000007006067890 */ /* 0x000fcc000fffe03f */
[----:B------:R-:W-:-:S05]  /*2240*/  IMAD.U32 R3, RZ, RZ, UR6 ;  /* 0x00000006ff037e24 */ /* 0x000fca000f8e00ff */
[----:B------:R-:W-:-:S04]  /*2250*/  PRMT R0, R56, 0x654, R3 ;  /* 0x0000065438007816 */ /* 0x000fc80000000003 */
[----:B------:R1:W-:Y:S03]  /*2260*/  SYNCS.ARRIVE.TRANS64.RED.A1T0 RZ, [R0+URZ], RZ ;  /* 0x000000ff00ff79a7 */ /* 0x0003e6000810043f */
.L_x_37:
[----:B------:R-:W-:Y:S05]  /*2270*/  BSYNC B0 ;  /* 0x0000000000007941 */ /* 0x000fea0003800000 */
.L_x_36:
[----:B------:R-:W-:Y:S05]  /*2280*/  @P1 BRA `(.L_x_34) ;  /* 0x0000000000041947 */ /* 0x000fea0003800000 */
[----:B------:R-:W-:Y:S01]  /*2290*/  BPT.TRAP 0x1 ;  /* 0x000000040000795c */ /* 0x000fe20000300000 */
.L_x_34:
[----:B-1----:R-:W-:Y:S01]  /*22a0*/  SHF.L.U32 R0, R75, 0x1f, RZ ;  /* 0x0000001f4b007819 */ /* 0x002fe200000006ff */
[----:B------:R-:W-:Y:S01]  /*22b0*/  UIADD3 UR38, UR46, UR38, URZ ;  /* 0x000000262e267290 */ /* 0x000fe2000fffe03f */
[----:B------:R-:W1:Y:S01]  /*22c0*/  LDC R7, c[0x0][0x288] ;  /* 0x0000a200ff077b82 */ /* 0x000e620000000800 */
[----:B------:R-:W-:Y:S01]  /*22d0*/  UISETP.GE.U32.AND UP1, UPT, UR46, 0xe, UPT ;  /* 0x0000000e2e00788c */ /* 0x000fe2000bf26070 */
[----:B------:R-:W-:Y:S01]  /*22e0*/  IMAD.SHL.U32 R8, R62, 0x2, RZ ;  /* 0x000000023e087824 */ /* 0x000fe200078e00ff */
[----:B------:R-:W-:Y:S02]  /*22f0*/  UISETP.GT.U32.AND UP0, UPT, UR38, 0xd, UPT ;  /* 0x0000000d2600788c */ /* 0x000fe4000bf04070 */
[----:B------:R-:W-:Y:S02]  /*2300*/  USHF.R.U32.HI UR4, URZ, 0x1, UR38 ;  /* 0x000000013f047899 */ /* 0x000fe40008011626 */
[----:B------:R-:W-:Y:S01]  /*2310*/  UISETP.LT.U32.AND UP0, UPT, UR46, 0xe, UP0 ;  /* 0x0000000e2e00788c */ /* 0x000fe20008701070 */
[----:B------:R-:W2:Y:S01]  /*2320*/  SYNCS.PHASECHK.TRANS64.TRYWAIT P0, [R63+UR42+0x10], R0 ;  /* 0x000010003f0075a7 */ /* 0x000ea2000800016a */
[----:B------:R-:W-:Y:S01]  /*2330*/  UIMAD.WIDE.U32 UR4, UR4, -0x6db6db6d, URZ ;  /* 0x92492493040478a5 */ /* 0x000fe2000f8e003f */
[----:B------:R-:W-:Y:S01]  /*2340*/  SHF.R.S32.HI R9, RZ, 0x1f, R8 ;  /* 0x0000001fff097819 */ /* 0x000fe20000011408 */
[----:B------:R-:W-:-:S02]  /*2350*/  USEL UR6, URZ, 0x1, !UP0 ;  /* 0x000000013f067887 */ /* 0x000fc4000c000000 */
[----:B------:R-:W-:Y:S02]  /*2360*/  USHF.R.U32.HI UR4, URZ, 0x2, UR5 ;  /* 0x000000023f047899 */ /* 0x000fe40008011605 */
[----:B------:R-:W-:Y:S02]  /*2370*/  ULOP3.LUT UR39, UR39, UR6, URZ, 0x3c, !UPT ;  /* 0x0000000627277292 */ /* 0x000fe4000f8e3c3f */
[----:B------:R-:W-:Y:S02]  /*2380*/  UIMAD UR38, UR4, -0xe, UR38 ;  /* 0xfffffff2042678a4 */ /* 0x000fe4000f8e0226 */
[----:B------:R-:W-:Y:S01]  /*2390*/  @UP1 ULOP3.LUT UR39, UR39, 0x1, UR4, 0x78, !UPT ;  /* 0x0000000127271892 */ /* 0x000fe2000f8e7804 */
[----:B-12---:R-:W-:Y:S11]  /*23a0*/  @!P0 BRA `(.L_x_38) ;  /* 0x0000003c00088947 */ /* 0x006ff60003800000 */
.L_x_138:
[----:B-1----:R-:W-:Y:S01]  /*23b0*/  IMAD.SHL.U32 R0, R19, 0x40, RZ ;  /* 0x0000004013007824 */ /* 0x002fe200078e00ff */
[----:B------:R-:W-:Y:S01]  /*23c0*/  ULDC UR6, c[0x0][0x284] ;  /* 0x0000a10000067ab9 */ /* 0x000fe20000000800 */
[----:B------:R-:W-:Y:S01]  /*23d0*/  IMAD.SHL.U32 R14, R22, 0x40, RZ ;  /* 0x00000040160e7824 */ /* 0x000fe200078e00ff */
[----:B------:R-:W-:Y:S01]  /*23e0*/  SHF.R.S32.HI R11, RZ, 0x1f, R2 ;  /* 0x0000001fff0b7819 */ /* 0x000fe20000011402 */
[----:B------:R-:W-:Y:S01]  /*23f0*/  ULDC.64 UR4, c[0x0][0x5d0] ;  /* 0x0001740000047ab9 */ /* 0x000fe20000000a00 */
[----:B------:R-:W-:Y:S01]  /*2400*/  ISETP.GE.AND P0, PT, R0, UR6, PT ;  /* 0x0000000600007c0c */ /* 0x000fe2000bf06270 */
[----:B------:R-:W-:Y:S01]  /*2410*/  IMAD.WIDE.U32 R4, R2, UR4, R8 ;  /* 0x0000000402047c25 */ /* 0x000fe2000f8e0008 */
[----:B------:R-:W-:Y:S02]  /*2420*/  SHF.R.S32.HI R15, RZ, 0x1f, R14 ;  /* 0x0000001fff0f7819 */ /* 0x000fe4000001140e */
[C---:B------:R-:W-:Y:S01]  /*2430*/  ISETP.GE.OR P0, PT, R14.reuse, R7, P0 ;  /* 0x000000070e00720c */ /* 0x040fe20000706670 */
[----:B------:R-:W-:Y:S01]  /*2440*/  IMAD R3, R11, UR4, RZ ;  /* 0x000000040b037c24 */ /* 0x000fe2000f8e02ff */
[----:B------:R-:W-:-:S03]  /*2450*/  IADD3 R4, P1, R14, R4, RZ ;  /* 0x000000040e047210 */ /* 0x000fc60007f3e0ff */
[----:B------:R-:W-:-:S05]  /*2460*/  IMAD R3, R2, UR5, R3 ;  /* 0x0000000502037c24 */ /* 0x000fca000f8e0203 */
[----:B------:R-:W-:-:S03]  /*2470*/  IADD3.X R5, R15, R5, R3, P1, !PT ;  /* 0x000000050f057210 */ /* 0x000fc60000ffe403 */
[----:B------:R-:W-:Y:S05]  /*2480*/  @P0 BRA `(.L_x_39) ;  /* 0x0000001c00200947 */ /* 0x000fea0003800000 */
[----:B------:R-:W1:Y:S01]  /*2490*/  LDC.64 R76, c[0x0][0x5c8] ;  /* 0x00017200ff4c7b82 */ /* 0x000e620000000a00 */
[----:B-----5:R-:W-:Y:S01]  /*24a0*/  FSETP.NEU.AND P1, PT, R59, RZ, PT ;  /* 0x000000ff3b00720b */ /* 0x020fe20003f2d000 */
[----:B------:R-:W-:Y:S01]  /*24b0*/  IMAD R3, R62, -0x2, R7 ;  /* 0xfffffffe3e037824 */ /* 0x000fe200078e0207 */
[----:B------:R-:W-:Y:S01]  /*24c0*/  BSSY B0, `(.L_x_39) ;  /* 0x00001c4000007945 */ /* 0x000fe20003800000 */
[----:B------:R-:W-:-:S04]  /*24d0*/  IMAD.WIDE R70, R19, 0x40, R60 ;  /* 0x0000004013467825 */ /* 0x000fc800078e023c */
[----:B------:R-:W-:Y:S02]  /*24e0*/  IMAD.IADD R3, R3, 0x1, -R14 ;  /* 0x0000000103037824 */ /* 0x000fe400078e0a0e */
[----:B------:R-:W-:-:S03]  /*24f0*/  IMAD.IADD R0, R67, 0x1, -R0 ;  /* 0x0000000143007824 */ /* 0x000fc600078e0a00 */
[----:B------:R-:W-:-:S04]  /*2500*/  ISETP.GT.AND P0, PT, R3, RZ, PT ;  /* 0x000000ff0300720c */ /* 0x000fc80003f04270 */
[----:B------:R-:W-:Y:S01]  /*2510*/  ISETP.GT.AND P4, PT, R0, RZ, P0 ;  /* 0x000000ff0000720c */ /* 0x000fe20000784270 */
[-C--:B-1----:R-:W-:Y:S02]  /*2520*/  IMAD R6, R71, R76.reuse, RZ ;  /* 0x0000004c47067224 */ /* 0x082fe400078e02ff */
[----:B------:R-:W-:-:S04]  /*2530*/  IMAD.WIDE.U32 R72, R70, R76, R4 ;  /* 0x0000004c46487225 */ /* 0x000fc800078e0004 */
[----:B------:R-:W-:-:S04]  /*2540*/  IMAD R5, R70, R77, R6 ;  /* 0x0000004d46057224 */ /* 0x000fc800078e0206 */
[----:B------:R-:W-:Y:S01]  /*2550*/  IMAD.IADD R7, R73, 0x1, R5 ;  /* 0x0000000149077824 */ /* 0x000fe200078e0205 */
[----:B------:R-:W-:Y:S06]  /*2560*/  @!P1 BRA `(.L_x_40) ;  /* 0x0000001000e49947 */ /* 0x000fec0003800000 */
[----:B------:R-:W1:Y:S01]  /*2570*/  LDC.64 R78, c[0x0][0x5b8] ;  /* 0x00016e00ff4e7b82 */ /* 0x000e620000000a00 */
[----:B------:R-:W-:-:S07]  /*2580*/  ULDC.64 UR4, c[0x0][0x5c0] ;  /* 0x0001700000047ab9 */ /* 0x000fce0000000a00 */
[----:B------:R-:W2:Y:S08]  /*2590*/  LDC.64 R80, c[0x0][0x5b0] ;  /* 0x00016c00ff507b82 */ /* 0x000eb00000000a00 */
[----:B------:R-:W0:Y:S01]  /*25a0*/  LDC.64 R82, c[0x0][0x5a8] ;  /* 0x00016a00ff527b82 */ /* 0x000e220000000a00 */
[-C--:B-1----:R-:W-:Y:S02]  /*25b0*/  IMAD R6, R11, R78.reuse, RZ ;  /* 0x0000004e0b067224 */ /* 0x082fe400078e02ff */
[----:B------:R-:W-:-:S04]  /*25c0*/  IMAD.WIDE.U32 R4, R2, R78, R8 ;  /* 0x0000004e02047225 */ /* 0x000fc800078e0008 */
[----:B------:R-:W-:Y:S01]  /*25d0*/  IMAD R73, R2, R79, R6 ;  /* 0x0000004f02497224 */ /* 0x000fe200078e0206 */
[----:B------:R-:W-:Y:S01]  /*25e0*/  IADD3 R10, P1, R14, R4, RZ ;  /* 0x000000040e0a7210 */ /* 0x000fe20007f3e0ff */
[----:B--2---:R-:W-:-:S03]  /*25f0*/  IMAD R4, R71, R80, RZ ;  /* 0x0000005047047224 */ /* 0x004fc600078e02ff */
[----:B------:R-:W-:Y:S01]  /*2600*/  IADD3.X R11, R15, R5, R73, P1, !PT ;  /* 0x000000050f0b7210 */ /* 0x000fe20000ffe449 */
[C---:B------:R-:W-:Y:S02]  /*2610*/  IMAD R71, R70.reuse, R81, R4 ;  /* 0x0000005146477224 */ /* 0x040fe400078e0204 */
[----:B------:R-:W-:-:S04]  /*2620*/  IMAD.WIDE.U32 R4, R70, R80, R10 ;  /* 0x0000005046047225 */ /* 0x000fc800078e000a */
[----:B------:R-:W-:Y:S01]  /*2630*/  IMAD.IADD R5, R5, 0x1, R71 ;  /* 0x0000000105057824 */ /* 0x000fe200078e0247 */
[----:B0-----:R-:W-:-:S04]  /*2640*/  LEA R12, P1, R4, R82, 0x2 ;  /* 0x00000052040c7211 */ /* 0x001fc800078210ff */
[----:B------:R-:W-:-:S05]  /*2650*/  LEA.HI.X R13, R4, R83, R5, 0x2, P1 ;  /* 0x00000053040d7211 */ /* 0x000fca00008f1405 */
[----:B------:R0:W2:Y:S01]  /*2660*/  @P4 LDG.E.LTC128B R22, desc[UR36][R12.64] ;  /* 0x000000240c164981 */ /* 0x0000a2000c1e1920 */
[----:B------:R-:W-:Y:S01]  /*2670*/  IMAD.WIDE.U32 R4, R70, R80, R14 ;  /* 0x0000005046047225 */ /* 0x000fe200078e000e */
[----:B------:R-:W-:Y:S01]  /*2680*/  SHF.L.U64.HI R69, R80, 0x3, R81 ;  /* 0x0000000350457819 */ /* 0x000fe20000010251 */
[----:B------:R-:W-:Y:S01]  /*2690*/  BSSY B1, `(.L_x_41) ;  /* 0x0000017000017945 */ /* 0x000fe20003800000 */
[----:B------:R-:W-:Y:S01]  /*26a0*/  ISETP.GT.AND P0, PT, R0, 0x8, P0 ;  /* 0x000000080000780c */ /* 0x000fe20000704270 */
[----:B------:R-:W-:Y:S01]  /*26b0*/  IMAD.SHL.U32 R68, R80, 0x8, RZ ;  /* 0x0000000850447824 */ /* 0x000fe200078e00ff */
[----:B------:R-:W-:-:S03]  /*26c0*/  IADD3 R20, P1, R8, R4, RZ ;  /* 0x0000000408147210 */ /* 0x000fc60007f3e0ff */
[----:B------:R-:W-:Y:S01]  /*26d0*/  IMAD.WIDE.U32 R68, R70, R80, R68 ;  /* 0x0000005046447225 */ /* 0x000fe200078e0044 */
[----:B------:R-:W-:Y:S02]  /*26e0*/  IADD3.X R21, R9, R71, R5, P1, !PT ;  /* 0x0000004709157210 */ /* 0x000fe40000ffe405 */
[----:B------:R-:W-:Y:S01]  /*26f0*/  LEA R6, P1, R72, UR4, 0x2 ;  /* 0x0000000448067c11 */ /* 0x000fe2000f8210ff */
[----:B------:R-:W-:Y:S01]  /*2700*/  IMAD.IADD R71, R71, 0x1, R69 ;  /* 0x0000000147477824 */ /* 0x000fe200078e0245 */
[----:B0-----:R-:W-:Y:S01]  /*2710*/  IADD3 R13, P2, R10, R68, RZ ;  /* 0x000000440a0d7210 */ /* 0x001fe20007f5e0ff */
[----:B------:R-:W-:Y:S01]  /*2720*/  IMAD.WIDE.U32 R20, R2, R78, R20 ;  /* 0x0000004e02147225 */ /* 0x000fe200078e0014 */
[----:B------:R-:W-:Y:S02]  /*2730*/  LEA.HI.X R7, R72, UR5, R7, 0x2, P1 ;  /* 0x0000000548077c11 */ /* 0x000fe400088f1407 */
[-C--:B------:R-:W-:Y:S01]  /*2740*/  LEA R12, P3, R13, R82.reuse, 0x2 ;  /* 0x000000520d0c7211 */ /* 0x080fe200078610ff */
[----:B------:R-:W-:Y:S01]  /*2750*/  IMAD.IADD R19, R73, 0x1, R21 ;  /* 0x0000000149137824 */ /* 0x000fe200078e0215 */
[----:B------:R-:W-:Y:S01]  /*2760*/  LEA R4, P1, R20, R82, 0x2 ;  /* 0x0000005214047211 */ /* 0x000fe200078210ff */
[----:B--2---:R-:W-:-:S04]  /*2770*/  FMUL R5, R22, R59 ;  /* 0x0000003b16057220 */ /* 0x004fc80000400000 */
[----:B------:R-:W-:Y:S01]  /*2780*/  FFMA R21, R24, R58, R5 ;  /* 0x0000003a18157223 */ /* 0x000fe20000000005 */
[----:B------:R-:W-:Y:S01]  /*2790*/  LEA.HI.X R5, R20, R83, R19, 0x2, P1 ;  /* 0x0000005314057211 */ /* 0x000fe200008f1413 */
[----:B------:R-:W-:Y:S01]  /*27a0*/  IMAD.X R20, R71, 0x1, R11, P2 ;  /* 0x0000000147147824 */ /* 0x000fe200010e060b */
[----:B------:R-:W-:Y:S02]  /*27b0*/  ISETP.GT.AND P1, PT, R3, 0x1, PT ;  /* 0x000000010300780c */ /* 0x000fe40003f24270 */
[----:B------:R0:W-:Y:S02]  /*27c0*/  @P4 STG.E desc[UR36][R6.64], R21 ;  /* 0x0000001506004986 */ /* 0x0001e4000c101924 */
[----:B------:R-:W-:-:S13]  /*27d0*/  ISETP.GT.AND P4, PT, R0, RZ, P1 ;  /* 0x000000ff0000720c */ /* 0x000fda0000f84270 */
[----:B0-----:R-:W-:Y:S05]  /*27e0*/  @!P4 BRA `(.L_x_42) ;  /* 0x000000000004c947 */ /* 0x001fea0003800000 */
[----:B------:R0:W5:Y:S02]  /*27f0*/  LDG.E.LTC128B R22, desc[UR36][R4.64+0x4] ;  /* 0x0000042404167981 */ /* 0x000164000c1e1920 */
.L_x_42:
[----:B------:R-:W-:Y:S05]  /*2800*/  BSYNC B1 ;  /* 0x0000000000017941 */ /* 0x000fea0003800000 */
.L_x_41:
[----:B-----5:R-:W-:Y:S01]  /*2810*/  FMUL R10, R22, R59 ;  /* 0x0000003b160a7220 */ /* 0x020fe20000400000 */
[----:B------:R-:W-:-:S03]  /*2820*/  LEA.HI.X R13, R13, R83, R20, 0x2, P3 ;  /* 0x000000530d0d7211 */ /* 0x000fc600018f1414 */
[----:B------:R-:W-:-:S05]  /*2830*/  FFMA R25, R25, R58, R10 ;  /* 0x0000003a19197223 */ /* 0x000fca000000000a */
[----:B------:R1:W-:Y:S04]  /*2840*/  @P4 STG.E desc[UR36][R6.64+0x4], R25 ;  /* 0x0000041906004986 */ /* 0x0003e8000c101924 */
[----:B------:R-:W2:Y:S01]  /*2850*/  @P0 LDG.E.LTC128B R22, desc[UR36][R12.64] ;  /* 0x000000240c160981 */ /* 0x000ea2000c1e1920 */
[----:B------:R-:W-:Y:S01]  /*2860*/  IADD3 R14, P2, P3, R8, R68, R14 ;  /* 0x00000044080e7210 */ /* 0x000fe20007b5e00e */
[----:B------:R-:W-:Y:S01]  /*2870*/  BSSY B1, `(.L_x_43) ;  /* 0x0000010000017945 */ /* 0x000fe20003800000 */
[C---:B------:R-:W-:Y:S02]  /*2880*/  SHF.L.U64.HI R11, R76.reuse, 0x5, R77 ;  /* 0x000000054c0b7819 */ /* 0x040fe4000001024d */
[----:B------:R-:W-:Y:S02]  /*2890*/  IADD3.X R15, R9, R71, R15, P2, P3 ;  /* 0x00000047090f7210 */ /* 0x000fe400017e640f */
[----:B------:R-:W-:-:S02]  /*28a0*/  LEA R10, P3, R76, R6, 0x5 ;  /* 0x000000064c0a7211 */ /* 0x000fc400078628ff */
[----:B------:R-:W-:Y:S01]  /*28b0*/  ISETP.GT.AND P1, PT, R0, 0x8, P1 ;  /* 0x000000080000780c */ /* 0x000fe20000f24270 */
[----:B------:R-:W-:Y:S01]  /*28c0*/  IMAD.WIDE.U32 R14, R2, R78, R14 ;  /* 0x0000004e020e7225 */ /* 0x000fe200078e000e */
[----:B------:R-:W-:-:S03]  /*28d0*/  ISETP.GT.AND P2, PT, R3, 0x8, PT ;  /* 0x000000080300780c */ /* 0x000fc60003f44270 */
[----:B------:R-:W-:Y:S01]  /*28e0*/  IMAD.X R11, R11, 0x1, R7, P3 ;  /* 0x000000010b0b7824 */ /* 0x000fe200018e0607 */
[----:B------:R-:W-:Y:S01]  /*28f0*/  LEA R8, P4, R14, R82, 0x2 ;  /* 0x000000520e087211 */ /* 0x000fe200078810ff */
[----:B------:R-:W-:Y:S02]  /*2900*/  IMAD.IADD R2, R73, 0x1, R15 ;  /* 0x0000000149027824 */ /* 0x000fe400078e020f */
[----:B--2---:R-:W-:-:S04]  /*2910*/  FMUL R9, R22, R59 ;  /* 0x0000003b16097220 */ /* 0x004fc80000400000 */
[----:B------:R-:W-:Y:S01]  /*2920*/  FFMA R13, R26, R58, R9 ;  /* 0x0000003a1a0d7223 */ /* 0x000fe20000000009 */
[----:B------:R-:W-:-:S04]  /*2930*/  LEA.HI.X R9, R14, R83, R2, 0x2, P4 ;  /* 0x000000530e097211 */ /* 0x000fc800020f1402 */
[----:B------:R1:W-:Y:S01]  /*2940*/  @P0 STG.E desc[UR36][R10.64], R13 ;  /* 0x0000000d0a000986 */ /* 0x0003e2000c101924 */
[----:B------:R-:W-:Y:S05]  /*2950*/  @!P1 BRA `(.L_x_44) ;  /* 0x0000000000049947 */ /* 0x000fea0003800000 */
[----:B------:R2:W5:Y:S02]  /*2960*/  LDG.E.LTC128B R22, desc[UR36][R8.64+0x4] ;  /* 0x0000042408167981 */ /* 0x000564000c1e1920 */
.L_x_44:
[----:B------:R-:W-:Y:S05]  /*2970*/  BSYNC B1 ;  /* 0x0000000000017941 */ /* 0x000fea0003800000 */
.L_x_43:
[----:B-----5:R-:W-:Y:S01]  /*2980*/  FMUL R2, R22, R59 ;  /* 0x0000003b16027220 */ /* 0x020fe20000400000 */
[----:B------:R-:W-:Y:S01]  /*2990*/  ISETP.GT.AND P3, PT, R0, RZ, P2 ;  /* 0x000000ff0000720c */ /* 0x000fe20001764270 */
[----:B------:R-:W-:Y:S01]  /*29a0*/  BSSY B1, `(.L_x_45) ;  /* 0x0000006000017945 */ /* 0x000fe20003800000 */
[----:B------:R-:W-:Y:S01]  /*29b0*/  ISETP.GT.AND P0, PT, R3, 0x9, PT ;  /* 0x000000090300780c */ /* 0x000fe20003f04270 */
[----:B------:R-:W-:-:S05]  /*29c0*/  FFMA R27, R27, R58, R2 ;  /* 0x0000003a1b1b7223 */ /* 0x000fca0000000002 */
[----:B------:R3:W-:Y:S05]  /*29d0*/  @P1 STG.E desc[UR36][R10.64+0x4], R27 ;  /* 0x0000041b0a001986 */ /* 0x0007ea000c101924 */
[----:B------:R-:W-:Y:S05]  /*29e0*/  @!P3 BRA `(.L_x_46) ;  /* 0x000000000004b947 */ /* 0x000fea0003800000 */
[----:B------:R4:W5:Y:S02]  /*29f0*/  LDG.E.LTC128B R22, desc[UR36][R4.64+0x20] ;  /* 0x0000202404167981 */ /* 0x000964000c1e1920 */
.L_x_46:
[----:B------:R-:W-:Y:S05]  /*2a00*/  BSYNC B1 ;  /* 0x0000000000017941 */ /* 0x000fea0003800000 */
.L_x_45:
[----:B-1---5:R-:W-:Y:S01]  /*2a10*/  FMUL R13, R22, R59 ;  /* 0x0000003b160d7220 */ /* 0x022fe20000400000 */
[----:B------:R-:W-:Y:S01]  /*2a20*/  ISETP.GT.AND P1, PT, R0, RZ, P0 ;  /* 0x000000ff0000720c */ /* 0x000fe20000724270 */
[----:B------:R-:W-:Y:S02]  /*2a30*/  BSSY B1, `(.L_x_47) ;  /* 0x0000005000017945 */ /* 0x000fe40003800000 */
[----:B------:R-:W-:-:S05]  /*2a40*/  FFMA R13, R28, R58, R13 ;  /* 0x0000003a1c0d7223 */ /* 0x000fca000000000d */
[----:B------:R1:W-:Y:S05]  /*2a50*/  @P3 STG.E desc[UR36][R6.64+0x20], R13 ;  /* 0x0000200d06003986 */ /* 0x0003ea000c101924 */
[----:B------:R-:W-:Y:S05]  /*2a60*/  @!P1 BRA `(.L_x_48) ;  /* 0x0000000000049947 */ /* 0x000fea0003800000 */
[----:B------:R0:W5:Y:S02]  /*2a70*/  LDG.E.LTC128B R22, desc[UR36][R4.64+0x24] ;  /* 0x0000242404167981 */ /* 0x000164000c1e1920 */
.L_x_48:
[----:B------:R-:W-:Y:S05]  /*2a80*/  BSYNC B1 ;  /* 0x0000000000017941 */ /* 0x000fea0003800000 */
.L_x_47:
[----:B-----5:R-:W-:Y:S01]  /*2a90*/  FMUL R2, R22, R59 ;  /* 0x0000003b16027220 */ /* 0x020fe20000400000 */
[----:B------:R-:W-:Y:S01]  /*2aa0*/  ISETP.GT.AND P2, PT, R0, 0x8, P2 ;  /* 0x000000080000780c */ /* 0x000fe20001744270 */
[----:B------:R-:W-:Y:S02]  /*2ab0*/  BSSY B1, `(.L_x_49) ;  /* 0x0000005000017945 */ /* 0x000fe40003800000 */
[----:B------:R-:W-:-:S05]  /*2ac0*/  FFMA R29, R29, R58, R2 ;  /* 0x0000003a1d1d7223 */ /* 0x000fca0000000002 */
[----:B------:R0:W-:Y:S05]  /*2ad0*/  @P1 STG.E desc[UR36][R6.64+0x24], R29 ;  /* 0x0000241d06001986 */ /* 0x0001ea000c101924 */
[----:B------:R-:W-:Y:S05]  /*2ae0*/  @!P2 BRA `(.L_x_50) ;  /* 0x000000000004a947 */ /* 0x000fea0003800000 */
[----:B------:R0:W5:Y:S02]  /*2af0*/  LDG.E.LTC128B R22, desc[UR36][R8.64+0x20] ;  /* 0x0000202408167981 */ /* 0x000164000c1e1920 */
.L_x_50:
[----:B------:R-:W-:Y:S05]  /*2b00*/  BSYNC B1 ;  /* 0x0000000000017941 */ /* 0x000fea0003800000 */
.L_x_49:
[----:B-1---5:R-:W-:Y:S01]  /*2b10*/  FMUL R13, R22, R59 ;  /* 0x0000003b160d7220 */ /* 0x022fe20000400000 */
[----:B------:R-:W-:Y:S01]  /*2b20*/  ISETP.GT.AND P0, PT, R0, 0x8, P0 ;  /* 0x000000080000780c */ /* 0x000fe20000704270 */
[----:B------:R-:W-:Y:S01]  /*2b30*/  BSSY B1, `(.L_x_51) ;  /* 0x0000006000017945 */ /* 0x000fe20003800000 */
[----:B------:R-:W-:Y:S01]  /*2b40*/  ISETP.GT.AND P1, PT, R3, 0x10, PT ;  /* 0x000000100300780c */ /* 0x000fe20003f24270 */
[----:B------:R-:W-:-:S05]  /*2b50*/  FFMA R13, R30, R58, R13 ;  /* 0x0000003a1e0d7223 */ /* 0x000fca000000000d */
[----:B------:R1:W-:Y:S05]  /*2b60*/  @P2 STG.E desc[UR36][R10.64+0x20], R13 ;  /* 0x0000200d0a002986 */ /* 0x0003ea000c101924 */
[----:B------:R-:W-:Y:S05]  /*2b70*/  @!P0 BRA `(.L_x_52) ;  /* 0x0000000000048947 */ /* 0x000fea0003800000 */
[----:B------:R0:W5:Y:S02]  /*2b80*/  LDG.E.LTC128B R22, desc[UR36][R8.64+0x24] ;  /* 0x0000242408167981 */ /* 0x000164000c1e1920 */
.L_x_52:
[----:B------:R-:W-:Y:S05]  /*2b90*/  BSYNC B1 ;  /* 0x0000000000017941 */ /* 0x000fea0003800000 */
.L_x_51:
        /* <DEDUP_REMOVED lines=8> */
.L_x_54:
[----:B------:R-:W-:Y:S05]  /*2c20*/  BSYNC B1 ;  /* 0x0000000000017941 */ /* 0x000fea0003800000 */
.L_x_53:
[----:B-1---5:R-:W-:Y:S01]  /*2c30*/  FMUL R13, R22, R59 ;  /* 0x0000003b160d7220 */ /* 0x022fe20000400000 */
[----:B------:R-:W-:Y:S01]  /*2c40*/  ISETP.GT.AND P0, PT, R0, RZ, P2 ;  /* 0x000000ff0000720c */ /* 0x000fe20001704270 */
[----:B------:R-:W-:Y:S02]  /*2c50*/  BSSY B1, `(.L_x_55) ;  /* 0x0000005000017945 */ /* 0x000fe40003800000 */
[----:B------:R-:W-:-:S05]  /*2c60*/  FFMA R13, R32, R58, R13 ;  /* 0x0000003a200d7223 */ /* 0x000fca000000000d */
[----:B------:R1:W-:Y:S05]  /*2c70*/  @P3 STG.E desc[UR36][R6.64+0x40], R13 ;  /* 0x0000400d06003986 */ /* 0x0003ea000c101924 */
[----:B------:R-:W-:Y:S05]  /*2c80*/  @!P0 BRA `(.L_x_56) ;  /* 0x0000000000048947 */ /* 0x000fea0003800000 */
[----:B------:R0:W5:Y:S02]  /*2c90*/  LDG.E.LTC128B R22, desc[UR36][R4.64+0x44] ;  /* 0x0000442404167981 */ /* 0x000164000c1e1920 */
.L_x_56:
[----:B------:R-:W-:Y:S05]  /*2ca0*/  BSYNC B1 ;  /* 0x0000000000017941 */ /* 0x000fea0003800000 */
.L_x_55:
[----:B-----5:R-:W-:Y:S01]  /*2cb0*/  FMUL R2, R22, R59 ;  /* 0x0000003b16027220 */ /* 0x020fe20000400000 */
[----:B------:R-:W-:Y:S01]  /*2cc0*/  ISETP.GT.AND P1, PT, R0, 0x8, P1 ;  /* 0x000000080000780c */ /* 0x000fe20000f24270 */
[----:B------:R-:W-:Y:S02]  /*2cd0*/  BSSY B1, `(.L_x_57) ;  /* 0x0000005000017945 */ /* 0x000fe40003800000 */
[----:B------:R-:W-:-:S05]  /*2ce0*/  FFMA R33, R33, R58, R2 ;  /* 0x0000003a21217223 */ /* 0x000fca0000000002 */
[----:B------:R0:W-:Y:S05]  /*2cf0*/  @P0 STG.E desc[UR36][R6.64+0x44], R33 ;  /* 0x0000442106000986 */ /* 0x0001ea000c101924 */
[----:B------:R-:W-:Y:S05]  /*2d00*/  @!P1 BRA `(.L_x_58) ;  /* 0x0000000000049947 */ /* 0x000fea0003800000 */
[----:B------:R0:W5:Y:S02]  /*2d10*/  LDG.E.LTC128B R22, desc[UR36][R8.64+0x40] ;  /* 0x0000402408167981 */ /* 0x000164000c1e1920 */
.L_x_58:
[----:B------:R-:W-:Y:S05]  /*2d20*/  BSYNC B1 ;  /* 0x0000000000017941 */ /* 0x000fea0003800000 */
.L_x_57:
        /* <DEDUP_REMOVED lines=8> */
.L_x_60:
[----:B------:R-:W-:Y:S05]  /*2db0*/  BSYNC B1 ;  /* 0x0000000000017941 */ /* 0x000fea0003800000 */
.L_x_59:
        /* <DEDUP_REMOVED lines=8> */
.L_x_62:
[----:B------:R-:W-:Y:S05]  /*2e40*/  BSYNC B1 ;  /* 0x0000000000017941 */ /* 0x000fea0003800000 */
.L_x_61:
[----:B-1---5:R-:W-:Y:S01]  /*2e50*/  FMUL R13, R22, R59 ;  /* 0x0000003b160d7220 */ /* 0x022fe20000400000 */
[----:B------:R-:W-:Y:S01]  /*2e60*/  ISETP.GT.AND P2, PT, R0, RZ, P1 ;  /* 0x000000ff0000720c */ /* 0x000fe20000f44270 */
[----:B------:R-:W-:Y:S02]  /*2e70*/  BSSY B1, `(.L_x_63) ;  /* 0x0000005000017945 */ /* 0x000fe40003800000 */
[----:B------:R-:W-:-:S05]  /*2e80*/  FFMA R13, R36, R58, R13 ;  /* 0x0000003a240d7223 */ /* 0x000fca000000000d */
[----:B------:R1:W-:Y:S05]  /*2e90*/  @P3 STG.E desc[UR36][R6.64+0x60], R13 ;  /* 0x0000600d06003986 */ /* 0x0003ea000c101924 */
[----:B------:R-:W-:Y:S05]  /*2ea0*/  @!P2 BRA `(.L_x_64) ;  /* 0x000000000004a947 */ /* 0x000fea0003800000 */
[----:B------:R0:W5:Y:S02]  /*2eb0*/  LDG.E.LTC128B R22, desc[UR36][R4.64+0x64] ;  /* 0x0000642404167981 */ /* 0x000164000c1e1920 */
.L_x_64:
[----:B------:R-:W-:Y:S05]  /*2ec0*/  BSYNC B1 ;  /* 0x0000000000017941 */ /* 0x000fea0003800000 */
.L_x_63:
[----:B-----5:R-:W-:Y:S01]  /*2ed0*/  FMUL R2, R22, R59 ;  /* 0x0000003b16027220 */ /* 0x020fe20000400000 */
[----:B------:R-:W-:Y:S01]  /*2ee0*/  ISETP.GT.AND P0, PT, R0, 0x8, P0 ;  /* 0x000000080000780c */ /* 0x000fe20000704270 */
[----:B------:R-:W-:Y:S02]  /*2ef0*/  BSSY B1, `(.L_x_65) ;  /* 0x0000005000017945 */ /* 0x000fe40003800000 */
[----:B------:R-:W-:-:S05]  /*2f00*/  FFMA R37, R37, R58, R2 ;  /* 0x0000003a25257223 */ /* 0x000fca0000000002 */
[----:B------:R0:W-:Y:S05]  /*2f10*/  @P2 STG.E desc[UR36][R6.64+0x64], R37 ;  /* 0x0000642506002986 */ /* 0x0001ea000c101924 */
[----:B------:R-:W-:Y:S05]  /*2f20*/  @!P0 BRA `(.L_x_66) ;  /* 0x0000000000048947 */ /* 0x000fea0003800000 */
[----:B------:R0:W5:Y:S02]  /*2f30*/  LDG.E.LTC128B R22, desc[UR36][R8.64+0x60] ;  /* 0x0000602408167981 */ /* 0x000164000c1e1920 */
.L_x_66:
[----:B------:R-:W-:Y:S05]  /*2f40*/  BSYNC B1 ;  /* 0x0000000000017941 */ /* 0x000fea0003800000 */
.L_x_65:
        /* <DEDUP_REMOVED lines=8> */
.L_x_68:
[----:B------:R-:W-:Y:S05]  /*2fd0*/  BSYNC B1 ;  /* 0x0000000000017941 */ /* 0x000fea0003800000 */
.L_x_67:
        /* <DEDUP_REMOVED lines=8> */
.L_x_70:
[----:B------:R-:W-:Y:S05]  /*3060*/  BSYNC B1 ;  /* 0x0000000000017941 */ /* 0x000fea0003800000 */
.L_x_69:
[----:B-1---5:R-:W-:Y:S01]  /*3070*/  FMUL R13, R22, R59 ;  /* 0x0000003b160d7220 */ /* 0x022fe20000400000 */
[----:B------:R-:W-:Y:S01]  /*3080*/  ISETP.GT.AND P1, PT, R0, RZ, P0 ;  /* 0x000000ff0000720c */ /* 0x000fe20000724270 */
[----:B------:R-:W-:Y:S02]  /*3090*/  BSSY B1, `(.L_x_71) ;  /* 0x0000005000017945 */ /* 0x000fe40003800000 */
[----:B------:R-:W-:-:S05]  /*30a0*/  FFMA R13, R40, R58, R13 ;  /* 0x0000003a280d7223 */ /* 0x000fca000000000d */
[----:B------:R1:W-:Y:S05]  /*30b0*/  @P3 STG.E desc[UR36][R6.64+0x80], R13 ;  /* 0x0000800d06003986 */ /* 0x0003ea000c101924 */
[----:B------:R-:W-:Y:S05]  /*30c0*/  @!P1 BRA `(.L_x_72) ;  /* 0x0000000000049947 */ /* 0x000fea0003800000 */
[----:B------:R0:W5:Y:S02]  /*30d0*/  LDG.E.LTC128B R22, desc[UR36][R4.64+0x84] ;  /* 0x0000842404167981 */ /* 0x000164000c1e1920 */
.L_x_72:
[----:B------:R-:W-:Y:S05]  /*30e0*/  BSYNC B1 ;  /* 0x0000000000017941 */ /* 0x000fea0003800000 */
.L_x_71:
[----:B-----5:R-:W-:Y:S01]  /*30f0*/  FMUL R2, R22, R59 ;  /* 0x0000003b16027220 */ /* 0x020fe20000400000 */
[----:B------:R-:W-:Y:S01]  /*3100*/  ISETP.GT.AND P2, PT, R0, 0x8, P2 ;  /* 0x000000080000780c */ /* 0x000fe20001744270 */
[----:B------:R-:W-:Y:S02]  /*3110*/  BSSY B1, `(.L_x_73) ;  /* 0x0000005000017945 */ /* 0x000fe40003800000 */
[----:B------:R-:W-:-:S05]  /*3120*/  FFMA R41, R41, R58, R2 ;  /* 0x0000003a29297223 */ /* 0x000fca0000000002 */
[----:B------:R0:W-:Y:S05]  /*3130*/  @P1 STG.E desc[UR36][R6.64+0x84], R41 ;  /* 0x0000842906001986 */ /* 0x0001ea000c101924 */
[----:B------:R-:W-:Y:S05]  /*3140*/  @!P2 BRA `(.L_x_74) ;  /* 0x000000000004a947 */ /* 0x000fea0003800000 */
[----:B------:R0:W5:Y:S02]  /*3150*/  LDG.E.LTC128B R22, desc[UR36][R8.64+0x80] ;  /* 0x0000802408167981 */ /* 0x000164000c1e1920 */
.L_x_74:
[----:B------:R-:W-:Y:S05]  /*3160*/  BSYNC B1 ;  /* 0x0000000000017941 */ /* 0x000fea0003800000 */
.L_x_73:
        /* <DEDUP_REMOVED lines=8> */
.L_x_76:
[----:B------:R-:W-:Y:S05]  /*31f0*/  BSYNC B1 ;  /* 0x0000000000017941 */ /* 0x000fea0003800000 */
.L_x_75:
        /* <DEDUP_REMOVED lines=8> */
.L_x_78:
[----:B------:R-:W-:Y:S05]  /*3280*/  BSYNC B1 ;  /* 0x0000000000017941 */ /* 0x000fea0003800000 */
.L_x_77:
[----:B-1---5:R-:W-:Y:S01]  /*3290*/  FMUL R13, R22, R59 ;  /* 0x0000003b160d7220 */ /* 0x022fe20000400000 */
[----:B------:R-:W-:Y:S01]  /*32a0*/  ISETP.GT.AND P0, PT, R0, RZ, P2 ;  /* 0x000000ff0000720c */ /* 0x000fe20001704270 */
[----:B------:R-:W-:Y:S02]  /*32b0*/  BSSY B1, `(.L_x_79) ;  /* 0x0000005000017945 */ /* 0x000fe40003800000 */
[----:B------:R-:W-:-:S05]  /*32c0*/  FFMA R13, R44, R58, R13 ;  /* 0x0000003a2c0d7223 */ /* 0x000fca000000000d */
[----:B------:R1:W-:Y:S05]  /*32d0*/  @P3 STG.E desc[UR36][R6.64+0xa0], R13 ;  /* 0x0000a00d06003986 */ /* 0x0003ea000c101924 */
[----:B------:R-:W-:Y:S05]  /*32e0*/  @!P0 BRA `(.L_x_80) ;  /* 0x0000000000048947 */ /* 0x000fea0003800000 */
[----:B------:R0:W5:Y:S02]  /*32f0*/  LDG.E.LTC128B R22, desc[UR36][R4.64+0xa4] ;  /* 0x0000a42404167981 */ /* 0x000164000c1e1920 */
.L_x_80:
[----:B------:R-:W-:Y:S05]  /*3300*/  BSYNC B1 ;  /* 0x0000000000017941 */ /* 0x000fea0003800000 */
.L_x_79:
[----:B-----5:R-:W-:Y:S01]  /*3310*/  FMUL R2, R22, R59 ;  /* 0x0000003b16027220 */ /* 0x020fe20000400000 */
[----:B------:R-:W-:Y:S01]  /*3320*/  ISETP.GT.AND P1, PT, R0, 0x8, P1 ;  /* 0x000000080000780c */ /* 0x000fe20000f24270 */
[----:B------:R-:W-:Y:S02]  /*3330*/  BSSY B1, `(.L_x_81) ;  /* 0x0000005000017945 */ /* 0x000fe40003800000 */
[----:B------:R-:W-:-:S05]  /*3340*/  FFMA R45, R45, R58, R2 ;  /* 0x0000003a2d2d7223 */ /* 0x000fca0000000002 */
[----:B------:R0:W-:Y:S05]  /*3350*/  @P0 STG.E desc[UR36][R6.64+0xa4], R45 ;  /* 0x0000a42d06000986 */ /* 0x0001ea000c101924 */
[----:B------:R-:W-:Y:S05]  /*3360*/  @!P1 BRA `(.L_x_82) ;  /* 0x0000000000049947 */ /* 0x000fea0003800000 */
[----:B------:R0:W5:Y:S02]  /*3370*/  LDG.E.LTC128B R22, desc[UR36][R8.64+0xa0] ;  /* 0x0000a02408167981 */ /* 0x000164000c1e1920 */
.L_x_82:
[----:B------:R-:W-:Y:S05]  /*3380*/  BSYNC B1 ;  /* 0x0000000000017941 */ /* 0x000fea0003800000 */
.L_x_81:
        /* <DEDUP_REMOVED lines=8> */
.L_x_84:
[----:B------:R-:W-:Y:S05]  /*3410*/  BSYNC B1 ;  /* 0x0000000000017941 */ /* 0x000fea0003800000 */
.L_x_83:
        /* <DEDUP_REMOVED lines=8> */
.L_x_86:
[----:B------:R-:W-:Y:S05]  /*34a0*/  BSYNC B1 ;  /* 0x0000000000017941 */ /* 0x000fea0003800000 */
.L_x_85:
[----:B-1---5:R-:W-:Y:S01]  /*34b0*/  FMUL R13, R22, R59 ;  /* 0x0000003b160d7220 */ /* 0x022fe20000400000 */
[----:B------:R-:W-:Y:S01]  /*34c0*/  ISETP.GT.AND P2, PT, R0, RZ, P1 ;  /* 0x000000ff0000720c */ /* 0x000fe20000f44270 */
[----:B------:R-:W-:Y:S02]  /*34d0*/  BSSY B1, `(.L_x_87) ;  /* 0x0000005000017945 */ /* 0x000fe40003800000 */
[----:B------:R-:W-:-:S05]  /*34e0*/  FFMA R13, R48, R58, R13 ;  /* 0x0000003a300d7223 */ /* 0x000fca000000000d */
[----:B------:R1:W-:Y:S05]  /*34f0*/  @P3 STG.E desc[UR36][R6.64+0xc0], R13 ;  /* 0x0000c00d06003986 */ /* 0x0003ea000c101924 */
[----:B------:R-:W-:Y:S05]  /*3500*/  @!P2 BRA `(.L_x_88) ;  /* 0x000000000004a947 */ /* 0x000fea0003800000 */
[----:B------:R0:W5:Y:S02]  /*3510*/  LDG.E.LTC128B R22, desc[UR36][R4.64+0xc4] ;  /* 0x0000c42404167981 */ /* 0x000164000c1e1920 */
.L_x_88:
[----:B------:R-:W-:Y:S05]  /*3520*/  BSYNC B1 ;  /* 0x0000000000017941 */ /* 0x000fea0003800000 */
.L_x_87:
[----:B-----5:R-:W-:Y:S01]  /*3530*/  FMUL R2, R22, R59 ;  /* 0x0000003b16027220 */ /* 0x020fe20000400000 */
[----:B------:R-:W-:Y:S01]  /*3540*/  ISETP.GT.AND P0, PT, R0, 0x8, P0 ;  /* 0x000000080000780c */ /* 0x000fe20000704270 */
[----:B------:R-:W-:Y:S02]  /*3550*/  BSSY B1, `(.L_x_89) ;  /* 0x0000005000017945 */ /* 0x000fe40003800000 */
[----:B------:R-:W-:-:S05]  /*3560*/  FFMA R49, R49, R58, R2 ;  /* 0x0000003a31317223 */ /* 0x000fca0000000002 */
[----:B------:R0:W-:Y:S05]  /*3570*/  @P2 STG.E desc[UR36][R6.64+0xc4], R49 ;  /* 0x0000c43106002986 */ /* 0x0001ea000c101924 */
[----:B------:R-:W-:Y:S05]  /*3580*/  @!P0 BRA `(.L_x_90) ;  /* 0x0000000000048947 */ /* 0x000fea0003800000 */
[----:B------:R0:W5:Y:S02]  /*3590*/  LDG.E.LTC128B R22, desc[UR36][R8.64+0xc0] ;  /* 0x0000c02408167981 */ /* 0x000164000c1e1920 */
.L_x_90:
[----:B------:R-:W-:Y:S05]  /*35a0*/  BSYNC B1 ;  /* 0x0000000000017941 */ /* 0x000fea0003800000 */
.L_x_89:
        /* <DEDUP_REMOVED lines=8> */
.L_x_92:
[----:B------:R-:W-:Y:S05]  /*3630*/  BSYNC B1 ;  /* 0x0000000000017941 */ /* 0x000fea0003800000 */
.L_x_91:
[----:B-----5:R-:W-:Y:S01]  /*3640*/  FMUL R2, R22, R59 ;  /* 0x0000003b16027220 */ /* 0x020fe20000400000 */
[----:B------:R-:W-:Y:S01]  /*3650*/  ISETP.GT.AND P0, PT, R3, 0x39, PT ;  /* 0x000000390300780c */ /* 0x000fe20003f04270 */
[----:B------:R-:W-:Y:S01]  /*3660*/  @P1 IMAD.MOV.U32 R3, RZ, RZ, R11 ;  /* 0x000000ffff031224 */ /* 0x000fe200078e000b */
[----:B------:R-:W-:Y:S01]  /*3670*/  ISETP.GT.AND P3, PT, R0, RZ, P2 ;  /* 0x000000ff0000720c */ /* 0x000fe20001764270 */
[----:B------:R-:W-:Y:S01]  /*3680*/  FFMA R51, R51, R58, R2 ;  /* 0x0000003a33337223 */ /* 0x000fe20000000002 */
[----:B------:R-:W-:Y:S01]  /*3690*/  @P1 IMAD.MOV.U32 R2, RZ, RZ, R10 ;  /* 0x000000ffff021224 */ /* 0x000fe200078e000a */
[----:B------:R-:W-:Y:S04]  /*36a0*/  BSSY B1, `(.L_x_93) ;  /* 0x0000004000017945 */ /* 0x000fe80003800000 */
[----:B------:R0:W-:Y:S06]  /*36b0*/  @P1 STG.E desc[UR36][R2.64+0xc4], R51 ;  /* 0x0000c43302001986 */ /* 0x0001ec000c101924 */
[----:B------:R-:W-:Y:S05]  /*36c0*/  @!P3 BRA `(.L_x_94) ;  /* 0x000000000004b947 */ /* 0x000fea0003800000 */
[----:B------:R0:W5:Y:S02]  /*36d0*/  LDG.E.LTC128B R22, desc[UR36][R4.64+0xe0] ;  /* 0x0000e02404167981 */ /* 0x000164000c1e1920 */
.L_x_94:
[----:B------:R-:W-:Y:S05]  /*36e0*/  BSYNC B1 ;  /* 0x0000000000017941 */ /* 0x000fea0003800000 */
.L_x_93:
[----:B0----5:R-:W-:Y:S01]  /*36f0*/  FMUL R3, R22, R59 ;  /* 0x0000003b16037220 */ /* 0x021fe20000400000 */
[----:B------:R-:W-:Y:S01]  /*3700*/  @P3 IMAD.MOV.U32 R2, RZ, RZ, R6 ;  /* 0x000000ffff023224 */ /* 0x000fe200078e0006 */
[----:B------:R-:W-:Y:S01]  /*3710*/  ISETP.GT.AND P1, PT, R0, RZ, P0 ;  /* 0x000000ff0000720c */ /* 0x000fe20000724270 */
[----:B------:R-:W-:Y:S01]  /*3720*/  BSSY B1, `(.L_x_95) ;  /* 0x0000006000017945 */ /* 0x000fe20003800000 */
[----:B-1----:R-:W-:Y:S01]  /*3730*/  FFMA R13, R52, R58, R3 ;  /* 0x0000003a340d7223 */ /* 0x002fe20000000003 */
[----:B------:R-:W-:-:S05]  /*3740*/  @P3 IMAD.MOV.U32 R3, RZ, RZ, R7 ;  /* 0x000000ffff033224 */ /* 0x000fca00078e0007 */
[----:B------:R0:W-:Y:S05]  /*3750*/  @P3 STG.E desc[UR36][R2.64+0xe0], R13 ;  /* 0x0000e00d02003986 */ /* 0x0001ea000c101924 */
[----:B------:R-:W-:Y:S05]  /*3760*/  @!P1 BRA `(.L_x_96) ;  /* 0x0000000000049947 */ /* 0x000fea0003800000 */
[----:B------:R1:W5:Y:S02]  /*3770*/  LDG.E.LTC128B R22, desc[UR36][R4.64+0xe4] ;  /* 0x0000e42404167981 */ /* 0x000364000c1e1920 */
.L_x_96:
[----:B------:R-:W-:Y:S05]  /*3780*/  BSYNC B1 ;  /* 0x0000000000017941 */ /* 0x000fea0003800000 */
.L_x_95:
[----:B0----5:R-:W-:Y:S01]  /*3790*/  FMUL R2, R22, R59 ;  /* 0x0000003b16027220 */ /* 0x021fe20000400000 */
[----:B------:R-:W-:Y:S01]  /*37a0*/  ISETP.GT.AND P2, PT, R0, 0x8, P2 ;  /* 0x000000080000780c */ /* 0x000fe20001744270 */
[----:B------:R-:W-:Y:S02]  /*37b0*/  BSSY B1, `(.L_x_97) ;  /* 0x0000005000017945 */ /* 0x000fe40003800000 */
[----:B------:R-:W-:-:S05]  /*37c0*/  FFMA R53, R53, R58, R2 ;  /* 0x0000003a35357223 */ /* 0x000fca0000000002 */
[----:B------:R0:W-:Y:S05]  /*37d0*/  @P1 STG.E desc[UR36][R6.64+0xe4], R53 ;  /* 0x0000e43506001986 */ /* 0x0001ea000c101924 */
[----:B------:R-:W-:Y:S05]  /*37e0*/  @!P2 BRA `(.L_x_98) ;  /* 0x000000000004a947 */ /* 0x000fea0003800000 */
[----:B------:R0:W5:Y:S02]  /*37f0*/  LDG.E.LTC128B R22, desc[UR36][R8.64+0xe0] ;  /* 0x0000e02408167981 */ /* 0x000164000c1e1920 */
.L_x_98:
[----:B------:R-:W-:Y:S05]  /*3800*/  BSYNC B1 ;  /* 0x0000000000017941 */ /* 0x000fea0003800000 */
.L_x_97:
[----:B-----5:R-:W-:Y:S01]  /*3810*/  FMUL R3, R22, R59 ;  /* 0x0000003b16037220 */ /* 0x020fe20000400000 */
[----:B------:R-:W-:Y:S01]  /*3820*/  @P2 IMAD.MOV.U32 R2, RZ, RZ, R10 ;  /* 0x000000ffff022224 */ /* 0x000fe200078e000a */
[----:B------:R-:W-:Y:S01]  /*3830*/  ISETP.GT.AND P0, PT, R0, 0x8, P0 ;  /* 0x000000080000780c */ /* 0x000fe20000704270 */
[----:B------:R-:W-:Y:S01]  /*3840*/  BSSY B1, `(.L_x_99) ;  /* 0x0000006000017945 */ /* 0x000fe20003800000 */
[----:B-1--4-:R-:W-:Y:S01]  /*3850*/  FFMA R5, R54, R58, R3 ;  /* 0x0000003a36057223 */ /* 0x012fe20000000003 */
[----:B------:R-:W-:-:S05]  /*3860*/  @P2 IMAD.MOV.U32 R3, RZ, RZ, R11 ;  /* 0x000000ffff032224 */ /* 0x000fca00078e000b */
[----:B------:R1:W-:Y:S05]  /*3870*/  @P2 STG.E desc[UR36][R2.64+0xe0], R5 ;  /* 0x0000e00502002986 */ /* 0x0003ea000c101924 */
[----:B------:R-:W-:Y:S05]  /*3880*/  @!P0 BRA `(.L_x_100) ;  /* 0x0000000000048947 */ /* 0x000fea0003800000 */
[----:B------:R4:W5:Y:S02]  /*3890*/  LDG.E.LTC128B R22, desc[UR36][R8.64+0xe4] ;  /* 0x0000e42408167981 */ /* 0x000964000c1e1920 */
.L_x_100:
[----:B------:R-:W-:Y:S05]  /*38a0*/  BSYNC B1 ;  /* 0x0000000000017941 */ /* 0x000fea0003800000 */
.L_x_99:
[----:B-----5:R-:W-:-:S04]  /*38b0*/  FMUL R22, R22, R59 ;  /* 0x0000003b16167220 */ /* 0x020fc80000400000 */
[----:B------:R-:W-:Y:S01]  /*38c0*/  FFMA R55, R55, R58, R22 ;  /* 0x0000003a37377223 */ /* 0x000fe20000000016 */
[----:B------:R-:W-:Y:S06]  /*38d0*/  @!P0 BRA `(.L_x_101) ;  /* 0x0000000800088947 */ /* 0x000fec0003800000 */
[----:B------:R0:W-:Y:S01]  /*38e0*/  STG.E desc[UR36][R10.64+0xe4], R55 ;  /* 0x0000e4370a007986 */ /* 0x0001e2000c101924 */
[----:B------:R-:W-:Y:S05]  /*38f0*/  BRA `(.L_x_101) ;  /* 0x0000000800007947 */ /* 0x000fea0003800000 */
.L_x_40:
[----:B------:R-:W-:Y:S01]  /*3900*/  ISETP.GT.AND P3, PT, R3, 0x1, PT ;  /* 0x000000010300780c */ /* 0x000fe20003f64270 */
[----:B------:R-:W-:Y:S01]  /*3910*/  ULDC.64 UR4, c[0x0][0x5c0] ;  /* 0x0001700000047ab9 */ /* 0x000fe20000000a00 */
[-C--:B------:R-:W-:Y:S01]  /*3920*/  FMUL R9, R24, R58.reuse ;  /* 0x0000003a18097220 */ /* 0x080fe20000400000 */
[----:B------:R-:W-:Y:S01]  /*3930*/  LEA R4, P1, R72, UR4, 0x2 ;  /* 0x0000000448047c11 */ /* 0x000fe2000f8210ff */
[-C--:B------:R-:W-:Y:S01]  /*3940*/  FMUL R25, R25, R58.reuse ;  /* 0x0000003a19197220 */ /* 0x080fe20000400000 */
[----:B------:R-:W-:Y:S01]  /*3950*/  ISETP.GT.AND P2, PT, R0, RZ, P3 ;  /* 0x000000ff0000720c */ /* 0x000fe20001f44270 */
[-C--:B------:R-:W-:Y:S01]  /*3960*/  FMUL R27, R27, R58.reuse ;  /* 0x0000003a1b1b7220 */ /* 0x080fe20000400000 */
[----:B------:R-:W-:Y:S01]  /*3970*/  LEA.HI.X R5, R72, UR5, R7, 0x2, P1 ;  /* 0x0000000548057c11 */ /* 0x000fe200088f1407 */
[-C--:B------:R-:W-:Y:S01]  /*3980*/  FMUL R11, R28, R58.reuse ;  /* 0x0000003a1c0b7220 */ /* 0x080fe20000400000 */
[----:B------:R-:W-:Y:S01]  /*3990*/  ISETP.GT.AND P0, PT, R0, 0x8, P0 ;  /* 0x000000080000780c */ /* 0x000fe20000704270 */
[----:B------:R-:W-:Y:S01]  /*39a0*/  FMUL R29, R29, R58 ;  /* 0x0000003a1d1d7220 */ /* 0x000fe20000400000 */
[C---:B------:R-:W-:Y:S01]  /*39b0*/  SHF.L.U64.HI R77, R76.reuse, 0x5, R77 ;  /* 0x000000054c4d7819 */ /* 0x040fe2000001024d */
[----:B------:R1:W-:Y:S01]  /*39c0*/  @P4 STG.E desc[UR36][R4.64], R9 ;  /* 0x0000000904004986 */ /* 0x0003e2000c101924 */
[----:B------:R-:W-:Y:S01]  /*39d0*/  LEA R6, P1, R76, R4, 0x5 ;  /* 0x000000044c067211 */ /* 0x000fe200078228ff */
[-C--:B------:R-:W-:Y:S01]  /*39e0*/  FMUL R31, R31, R58.reuse ;  /* 0x0000003a1f1f7220 */ /* 0x080fe20000400000 */
[----:B------:R-:W-:Y:S01]  /*39f0*/  ISETP.GT.AND P5, PT, R3, 0x8, PT ;  /* 0x000000080300780c */ /* 0x000fe20003fa4270 */
[-C--:B------:R-:W-:Y:S01]  /*3a00*/  FMUL R33, R33, R58.reuse ;  /* 0x0000003a21217220 */ /* 0x080fe20000400000 */
[C---:B------:R-:W-:Y:S01]  /*3a10*/  ISETP.GT.AND P3, PT, R0.reuse, 0x8, P3 ;  /* 0x000000080000780c */ /* 0x040fe20001f64270 */
[----:B------:R-:W-:Y:S01]  /*3a20*/  @P2 STG.E desc[UR36][R4.64+0x4], R25 ;  /* 0x0000041904002986 */ /* 0x000fe2000c101924 */
[----:B------:R-:W-:Y:S01]  /*3a30*/  ISETP.GT.AND P4, PT, R3, 0x9, PT ;  /* 0x000000090300780c */ /* 0x000fe20003f84270 */
[----:B------:R-:W-:Y:S01]  /*3a40*/  IMAD.X R7, R77, 0x1, R5, P1 ;  /* 0x000000014d077824 */ /* 0x000fe200008e0605 */
[C---:B------:R-:W-:Y:S01]  /*3a50*/  ISETP.GT.AND P2, PT, R0.reuse, RZ, P5 ;  /* 0x000000ff0000720c */ /* 0x040fe20002f44270 */
[-C--:B------:R-:W-:Y:S01]  /*3a60*/  FMUL R35, R35, R58.reuse ;  /* 0x0000003a23237220 */ /* 0x080fe20000400000 */
[----:B------:R-:W-:Y:S01]  /*3a70*/  ISETP.GT.AND P1, PT, R0, RZ, P4 ;  /* 0x000000ff0000720c */ /* 0x000fe20002724270 */
[-C--:B-1----:R-:W-:Y:S01]  /*3a80*/  FMUL R9, R26, R58.reuse ;  /* 0x0000003a1a097220 */ /* 0x082fe20000400000 */
[C---:B------:R-:W-:Y:S01]  /*3a90*/  ISETP.GT.AND P4, PT, R0.reuse, 0x8, P4 ;  /* 0x000000080000780c */ /* 0x040fe20002784270 */
[-C--:B------:R-:W-:Y:S01]  /*3aa0*/  FMUL R37, R37, R58.reuse ;  /* 0x0000003a25257220 */ /* 0x080fe20000400000 */
[-C--:B------:R-:W-:Y:S01]  /*3ab0*/  FMUL R39, R39, R58.reuse ;  /* 0x0000003a27277220 */ /* 0x080fe20000400000 */
[-C--:B------:R-:W-:Y:S01]  /*3ac0*/  FMUL R41, R41, R58.reuse ;  /* 0x0000003a29297220 */ /* 0x080fe20000400000 */
[----:B------:R1:W-:Y:S01]  /*3ad0*/  @P0 STG.E desc[UR36][R6.64], R9 ;  /* 0x0000000906000986 */ /* 0x0003e2000c101924 */
[C---:B------:R-:W-:Y:S01]  /*3ae0*/  ISETP.GT.AND P0, PT, R0.reuse, 0x8, P5 ;  /* 0x000000080000780c */ /* 0x040fe20002f04270 */
[-C--:B------:R-:W-:Y:S01]  /*3af0*/  FMUL R43, R43, R58.reuse ;  /* 0x0000003a2b2b7220 */ /* 0x080fe20000400000 */
[C---:B------:R-:W-:Y:S01]  /*3b00*/  ISETP.GT.AND P5, PT, R3.reuse, 0x10, PT ;  /* 0x000000100300780c */ /* 0x040fe20003fa4270 */
[----:B------:R-:W-:Y:S01]  /*3b10*/  @P3 STG.E desc[UR36][R6.64+0x4], R27 ;  /* 0x0000041b06003986 */ /* 0x000fe2000c101924 */
[----:B------:R-:W-:Y:S01]  /*3b20*/  ISETP.GT.AND P3, PT, R3, 0x11, PT ;  /* 0x000000110300780c */ /* 0x000fe20003f64270 */
[-C--:B------:R-:W-:Y:S01]  /*3b30*/  FMUL R45, R45, R58.reuse ;  /* 0x0000003a2d2d7220 */ /* 0x080fe20000400000 */
[-C--:B------:R-:W-:Y:S01]  /*3b40*/  FMUL R47, R47, R58.reuse ;  /* 0x0000003a2f2f7220 */ /* 0x080fe20000400000 */
[----:B------:R2:W-:Y:S01]  /*3b50*/  @P2 STG.E desc[UR36][R4.64+0x20], R11 ;  /* 0x0000200b04002986 */ /* 0x0005e2000c101924 */
[----:B------:R-:W-:Y:S01]  /*3b60*/  ISETP.GT.AND P2, PT, R0, RZ, P5 ;  /* 0x000000ff0000720c */ /* 0x000fe20002f44270 */
[-C--:B------:R-:W-:Y:S01]  /*3b70*/  FMUL R49, R49, R58.reuse ;  /* 0x0000003a31317220 */ /* 0x080fe20000400000 */
[-C--:B------:R-:W-:Y:S01]  /*3b80*/  FMUL R51, R51, R58.reuse ;  /* 0x0000003a33337220 */ /* 0x080fe20000400000 */
[-C--:B-1----:R-:W-:Y:S01]  /*3b90*/  FMUL R9, R30, R58.reuse ;  /* 0x0000003a1e097220 */ /* 0x082fe20000400000 */
[----:B------:R-:W-:Y:S01]  /*3ba0*/  @P1 STG.E desc[UR36][R4.64+0x24], R29 ;  /* 0x0000241d04001986 */ /* 0x000fe2000c101924 */
[C---:B------:R-:W-:Y:S01]  /*3bb0*/  ISETP.GT.AND P1, PT, R0.reuse, RZ, P3 ;  /* 0x000000ff0000720c */ /* 0x040fe20001f24270 */
[-C--:B------:R-:W-:Y:S01]  /*3bc0*/  FMUL R53, R53, R58.reuse ;  /* 0x0000003a35357220 */ /* 0x080fe20000400000 */
[C---:B------:R-:W-:Y:S01]  /*3bd0*/  ISETP.GT.AND P3, PT, R0.reuse, 0x8, P3 ;  /* 0x000000080000780c */ /* 0x040fe20001f64270 */
[----:B------:R1:W-:Y:S01]  /*3be0*/  @P0 STG.E desc[UR36][R6.64+0x20], R9 ;  /* 0x0000200906000986 */ /* 0x0003e2000c101924 */
[----:B------:R-:W-:Y:S01]  /*3bf0*/  ISETP.GT.AND P0, PT, R0, 0x8, P5 ;  /* 0x000000080000780c */ /* 0x000fe20002f04270 */
[-C--:B0-----:R-:W-:Y:S01]  /*3c00*/  FMUL R13, R54, R58.reuse ;  /* 0x0000003a360d7220 */ /* 0x081fe20000400000 */
[-C--:B--2---:R-:W-:Y:S01]  /*3c10*/  FMUL R11, R32, R58.reuse ;  /* 0x0000003a200b7220 */ /* 0x084fe20000400000 */
[C---:B------:R-:W-:Y:S01]  /*3c20*/  ISETP.GT.AND P5, PT, R3.reuse, 0x18, PT ;  /* 0x000000180300780c */ /* 0x040fe20003fa4270 */
[----:B------:R-:W-:Y:S01]  /*3c30*/  @P4 STG.E desc[UR36][R6.64+0x24], R31 ;  /* 0x0000241f06004986 */ /* 0x000fe2000c101924 */
[----:B------:R-:W-:Y:S01]  /*3c40*/  ISETP.GT.AND P4, PT, R3, 0x19, PT ;  /* 0x000000190300780c */ /* 0x000fe20003f84270 */
[----:B------:R-:W-:-:S02]  /*3c50*/  FMUL R55, R55, R58 ;  /* 0x0000003a37377220 */ /* 0x000fc40000400000 */
[----:B------:R0:W-:Y:S01]  /*3c60*/  @P2 STG.E desc[UR36][R4.64+0x40], R11 ;  /* 0x0000400b04002986 */ /* 0x0001e2000c101924 */
[----:B------:R-:W-:Y:S01]  /*3c70*/  ISETP.GT.AND P2, PT, R0, RZ, P5 ;  /* 0x000000ff0000720c */ /* 0x000fe20002f44270 */
[-C--:B-1----:R-:W-:Y:S02]  /*3c80*/  FMUL R9, R34, R58.reuse ;  /* 0x0000003a22097220 */ /* 0x082fe40000400000 */
[----:B------:R-:W-:Y:S01]  /*3c90*/  @P1 STG.E desc[UR36][R4.64+0x44], R33 ;  /* 0x0000442104001986 */ /* 0x000fe2000c101924 */
[C---:B------:R-:W-:Y:S02]  /*3ca0*/  ISETP.GT.AND P1, PT, R0.reuse, RZ, P4 ;  /* 0x000000ff0000720c */ /* 0x040fe40002724270 */
[C---:B------:R-:W-:Y:S01]  /*3cb0*/  ISETP.GT.AND P4, PT, R0.reuse, 0x8, P4 ;  /* 0x000000080000780c */ /* 0x040fe20002784270 */
[----:B------:R1:W-:Y:S01]  /*3cc0*/  @P0 STG.E desc[UR36][R6.64+0x40], R9 ;  /* 0x0000400906000986 */ /* 0x0003e2000c101924 */
[----:B------:R-:W-:Y:S02]  /*3cd0*/  ISETP.GT.AND P0, PT, R0, 0x8, P5 ;  /* 0x000000080000780c */ /* 0x000fe40002f04270 */
[----:B------:R-:W-:Y:S01]  /*3ce0*/  ISETP.GT.AND P5, PT, R3, 0x20, PT ;  /* 0x000000200300780c */ /* 0x000fe20003fa4270 */
[----:B0-----:R-:W-:Y:S01]  /*3cf0*/  FMUL R11, R36, R58 ;  /* 0x0000003a240b7220 */ /* 0x001fe20000400000 */
[----:B------:R-:W-:Y:S02]  /*3d00*/  @P3 STG.E desc[UR36][R6.64+0x44], R35 ;  /* 0x0000442306003986 */ /* 0x000fe4000c101924 */
[----:B------:R-:W-:-:S02]  /*3d10*/  ISETP.GT.AND P3, PT, R0, RZ, P5 ;  /* 0x000000ff0000720c */ /* 0x000fc40002f64270 */
[----:B------:R0:W-:Y:S01]  /*3d20*/  @P2 STG.E desc[UR36][R4.64+0x60], R11 ;  /* 0x0000600b04002986 */ /* 0x0001e2000c101924 */
[----:B------:R-:W-:Y:S01]  /*3d30*/  ISETP.GT.AND P2, PT, R3, 0x21, PT ;  /* 0x000000210300780c */ /* 0x000fe20003f44270 */
[-C--:B-1----:R-:W-:Y:S02]  /*3d40*/  FMUL R9, R38, R58.reuse ;  /* 0x0000003a26097220 */ /* 0x082fe40000400000 */
[----:B------:R-:W-:Y:S01]  /*3d50*/  @P1 STG.E desc[UR36][R4.64+0x64], R37 ;  /* 0x0000642504001986 */ /* 0x000fe2000c101924 */
[C---:B------:R-:W-:Y:S02]  /*3d60*/  ISETP.GT.AND P1, PT, R0.reuse, RZ, P2 ;  /* 0x000000ff0000720c */ /* 0x040fe40001724270 */
[C---:B------:R-:W-:Y:S01]  /*3d70*/  ISETP.GT.AND P2, PT, R0.reuse, 0x8, P2 ;  /* 0x000000080000780c */ /* 0x040fe20001744270 */
[----:B------:R1:W-:Y:S01]  /*3d80*/  @P0 STG.E desc[UR36][R6.64+0x60], R9 ;  /* 0x0000600906000986 */ /* 0x0003e2000c101924 */
[----:B------:R-:W-:Y:S01]  /*3d90*/  ISETP.GT.AND P0, PT, R0, 0x8, P5 ;  /* 0x000000080000780c */ /* 0x000fe20002f04270 */
[----:B0-----:R-:W-:-:S02]  /*3da0*/  FMUL R11, R40, R58 ;  /* 0x0000003a280b7220 */ /* 0x001fc40000400000 */
[----:B------:R-:W-:Y:S04]  /*3db0*/  @P4 STG.E desc[UR36][R6.64+0x64], R39 ;  /* 0x0000642706004986 */ /* 0x000fe8000c101924 */
[----:B------:R0:W-:Y:S01]  /*3dc0*/  @P3 STG.E desc[UR36][R4.64+0x80], R11 ;  /* 0x0000800b04003986 */ /* 0x0001e2000c101924 */
[C---:B------:R-:W-:Y:S01]  /*3dd0*/  ISETP.GT.AND P3, PT, R3.reuse, 0x28, PT ;  /* 0x000000280300780c */ /* 0x040fe20003f64270 */
[----:B-1----:R-:W-:Y:S02]  /*3de0*/  FMUL R9, R42, R58 ;  /* 0x0000003a2a097220 */ /* 0x002fe40000400000 */
[----:B------:R-:W-:Y:S01]  /*3df0*/  @P1 STG.E desc[UR36][R4.64+0x84], R41 ;  /* 0x0000842904001986 */ /* 0x000fe2000c101924 */
[----:B------:R-:W-:Y:S02]  /*3e00*/  ISETP.GT.AND P5, PT, R0, RZ, P3 ;  /* 0x000000ff0000720c */ /* 0x000fe40001fa4270 */
[C---:B------:R-:W-:Y:S01]  /*3e10*/  ISETP.GT.AND P1, PT, R3.reuse, 0x29, PT ;  /* 0x000000290300780c */ /* 0x040fe20003f24270 */
[----:B------:R1:W-:Y:S01]  /*3e20*/  @P0 STG.E desc[UR36][R6.64+0x80], R9 ;  /* 0x0000800906000986 */ /* 0x0003e2000c101924 */
[----:B------:R-:W-:-:S02]  /*3e30*/  ISETP.GT.AND P0, PT, R3, 0x30, PT ;  /* 0x000000300300780c */ /* 0x000fc40003f04270 */
[----:B------:R-:W-:Y:S01]  /*3e40*/  ISETP.GT.AND P4, PT, R0, RZ, P1 ;  /* 0x000000ff0000720c */ /* 0x000fe20000f84270 */
[-C--:B0-----:R-:W-:Y:S01]  /*3e50*/  FMUL R11, R44, R58.reuse ;  /* 0x0000003a2c0b7220 */ /* 0x081fe20000400000 */
[C---:B------:R-:W-:Y:S01]  /*3e60*/  ISETP.GT.AND P3, PT, R0.reuse, 0x8, P3 ;  /* 0x000000080000780c */ /* 0x040fe20001f64270 */
[----:B------:R-:W-:Y:S01]  /*3e70*/  @P2 STG.E desc[UR36][R6.64+0x84], R43 ;  /* 0x0000842b06002986 */ /* 0x000fe2000c101924 */
[C---:B------:R-:W-:Y:S02]  /*3e80*/  ISETP.GT.AND P1, PT, R0.reuse, 0x8, P1 ;  /* 0x000000080000780c */ /* 0x040fe40000f24270 */
[----:B------:R-:W-:Y:S01]  /*3e90*/  ISETP.GT.AND P2, PT, R3, 0x31, PT ;  /* 0x000000310300780c */ /* 0x000fe20003f44270 */
[----:B------:R0:W-:Y:S01]  /*3ea0*/  @P5 STG.E desc[UR36][R4.64+0xa0], R11 ;  /* 0x0000a00b04005986 */ /* 0x0001e2000c101924 */
[----:B------:R-:W-:Y:S01]  /*3eb0*/  ISETP.GT.AND P5, PT, R0, RZ, P0 ;  /* 0x000000ff0000720c */ /* 0x000fe200007a4270 */
[----:B-1----:R-:W-:Y:S01]  /*3ec0*/  FMUL R9, R46, R58 ;  /* 0x0000003a2e097220 */ /* 0x002fe20000400000 */
[----:B------:R-:W-:-:S03]  /*3ed0*/  ISETP.GT.AND P0, PT, R0, 0x8, P0 ;  /* 0x000000080000780c */ /* 0x000fc60000704270 */
[----:B------:R-:W-:Y:S01]  /*3ee0*/  @P4 STG.E desc[UR36][R4.64+0xa4], R45 ;  /* 0x0000a42d04004986 */ /* 0x000fe2000c101924 */
[C---:B------:R-:W-:Y:S02]  /*3ef0*/  ISETP.GT.AND P4, PT, R0.reuse, RZ, P2 ;  /* 0x000000ff0000720c */ /* 0x040fe40001784270 */
[----:B------:R-:W-:Y:S01]  /*3f00*/  ISETP.GT.AND P2, PT, R0, 0x8, P2 ;  /* 0x000000080000780c */ /* 0x000fe20001744270 */
[----:B------:R1:W-:Y:S01]  /*3f10*/  @P3 STG.E desc[UR36][R6.64+0xa0], R9 ;  /* 0x0000a00906003986 */ /* 0x0003e2000c101924 */
[C---:B------:R-:W-:Y:S01]  /*3f20*/  ISETP.GT.AND P3, PT, R3.reuse, 0x39, PT ;  /* 0x000000390300780c */ /* 0x040fe20003f64270 */
[----:B0-----:R-:W-:Y:S02]  /*3f30*/  FMUL R11, R48, R58 ;  /* 0x0000003a300b7220 */ /* 0x001fe40000400000 */
[----:B------:R-:W-:Y:S01]  /*3f40*/  @P1 STG.E desc[UR36][R6.64+0xa4], R47 ;  /* 0x0000a42f06001986 */ /* 0x000fe2000c101924 */
[----:B------:R-:W-:Y:S01]  /*3f50*/  ISETP.GT.AND P1, PT, R3, 0x38, PT ;  /* 0x000000380300780c */ /* 0x000fe20003f24270 */
[----:B------:R-:W-:-:S02]  /*3f60*/  @P5 IMAD.MOV.U32 R2, RZ, RZ, R4 ;  /* 0x000000ffff025224 */ /* 0x000fc400078e0004 */
[----:B------:R-:W-:Y:S02]  /*3f70*/  @P5 IMAD.MOV.U32 R3, RZ, RZ, R5 ;  /* 0x000000ffff035224 */ /* 0x000fe400078e0005 */
[----:B-1----:R-:W-:-:S03]  /*3f80*/  FMUL R9, R50, R58 ;  /* 0x0000003a32097220 */ /* 0x002fc60000400000 */
[----:B------:R0:W-:Y:S01]  /*3f90*/  @P5 STG.E desc[UR36][R2.64+0xc0], R11 ;  /* 0x0000c00b02005986 */ /* 0x0001e2000c101924 */
[C---:B------:R-:W-:Y:S02]  /*3fa0*/  ISETP.GT.AND P5, PT, R0.reuse, RZ, P3 ;  /* 0x000000ff0000720c */ /* 0x040fe40001fa4270 */
[----:B------:R-:W-:Y:S01]  /*3fb0*/  ISETP.GT.AND P3, PT, R0, 0x8, P3 ;  /* 0x000000080000780c */ /* 0x000fe20001f64270 */
[----:B0-----:R-:W-:Y:S02]  /*3fc0*/  @P4 IMAD.MOV.U32 R2, RZ, RZ, R4 ;  /* 0x000000ffff024224 */ /* 0x001fe400078e0004 */
[----:B------:R-:W-:Y:S01]  /*3fd0*/  FMUL R11, R52, R58 ;  /* 0x0000003a340b7220 */ /* 0x000fe20000400000 */
[----:B------:R-:W-:-:S05]  /*3fe0*/  @P4 IMAD.MOV.U32 R3, RZ, RZ, R5 ;  /* 0x000000ffff034224 */ /* 0x000fca00078e0005 */
[----:B------:R0:W-:Y:S01]  /*3ff0*/  @P4 STG.E desc[UR36][R2.64+0xc4], R49 ;  /* 0x0000c43102004986 */ /* 0x0001e2000c101924 */
[C---:B------:R-:W-:Y:S02]  /*4000*/  ISETP.GT.AND P4, PT, R0.reuse, RZ, P1 ;  /* 0x000000ff0000720c */ /* 0x040fe40000f84270 */
[----:B------:R-:W-:Y:S01]  /*4010*/  ISETP.GT.AND P1, PT, R0, 0x8, P1 ;  /* 0x000000080000780c */ /* 0x000fe20000f24270 */
[----:B0-----:R-:W-:Y:S02]  /*4020*/  @P0 IMAD.MOV.U32 R2, RZ, RZ, R6 ;  /* 0x000000ffff020224 */ /* 0x001fe400078e0006 */
[----:B------:R-:W-:-:S05]  /*4030*/  @P0 IMAD.MOV.U32 R3, RZ, RZ, R7 ;  /* 0x000000ffff030224 */ /* 0x000fca00078e0007 */
[----:B------:R0:W-:Y:S02]  /*4040*/  @P0 STG.E desc[UR36][R2.64+0xc0], R9 ;  /* 0x0000c00902000986 */ /* 0x0001e4000c101924 */
[----:B0-----:R-:W-:Y:S02]  /*4050*/  @P2 IMAD.MOV.U32 R2, RZ, RZ, R6 ;  /* 0x000000ffff022224 */ /* 0x001fe400078e0006 */
[----:B------:R-:W-:-:S05]  /*4060*/  @P2 IMAD.MOV.U32 R3, RZ, RZ, R7 ;  /* 0x000000ffff032224 */ /* 0x000fca00078e0007 */
[----:B------:R0:W-:Y:S02]  /*4070*/  @P2 STG.E desc[UR36][R2.64+0xc4], R51 ;  /* 0x0000c43302002986 */ /* 0x0001e4000c101924 */
[----:B0-----:R-:W-:Y:S02]  /*4080*/  @P4 IMAD.MOV.U32 R2, RZ, RZ, R4 ;  /* 0x000000ffff024224 */ /* 0x001fe400078e0004 */
[----:B------:R-:W-:-:S05]  /*4090*/  @P4 IMAD.MOV.U32 R3, RZ, RZ, R5 ;  /* 0x000000ffff034224 */ /* 0x000fca00078e0005 */
[----:B------:R0:W-:Y:S04]  /*40a0*/  @P4 STG.E desc[UR36][R2.64+0xe0], R11 ;  /* 0x0000e00b02004986 */ /* 0x0001e8000c101924 */
[----:B------:R1:W-:Y:S01]  /*40b0*/  @P5 STG.E desc[UR36][R4.64+0xe4], R53 ;  /* 0x0000e43504005986 */ /* 0x0003e2000c101924 */
[----:B0-----:R-:W-:Y:S02]  /*40c0*/  @P1 IMAD.MOV.U32 R2, RZ, RZ, R6 ;  /* 0x000000ffff021224 */ /* 0x001fe400078e0006 */
[----:B------:R-:W-:-:S05]  /*40d0*/  @P1 IMAD.MOV.U32 R3, RZ, RZ, R7 ;  /* 0x000000ffff031224 */ /* 0x000fca00078e0007 */
[----:B------:R1:W-:Y:S04]  /*40e0*/  @P1 STG.E desc[UR36][R2.64+0xe0], R13 ;  /* 0x0000e00d02001986 */ /* 0x0003e8000c101924 */
[----:B------:R1:W-:Y:S02]  /*40f0*/  @P3 STG.E desc[UR36][R6.64+0xe4], R55 ;  /* 0x0000e43706003986 */ /* 0x0003e4000c101924 */
.L_x_101:
[----:B------:R-:W-:Y:S05]  /*4100*/  BSYNC B0 ;  /* 0x0000000000007941 */ /* 0x000fea0003800000 */
.L_x_39:
[----:B-1----:R-:W2:Y:S01]  /*4110*/  LDL.64 R2, [R1] ;  /* 0x0000000001027983 */ /* 0x002ea20000100a00 */
[----:B------:R-:W-:Y:S01]  /*4120*/  ULDC.64 UR4, c[0x0][0x650] ;  /* 0x0001940000047ab9 */ /* 0x000fe20000000a00 */
[----:B------:R1:W-:Y:S01]  /*4130*/  SYNCS.ARRIVE.TRANS64.A1T0 RZ, [R66+UR47], RZ ;  /* 0x000000ff42ff79a7 */ /* 0x0003e2000810002f */
[----:B------:R-:W-:Y:S01]  /*4140*/  PRMT R0, RZ, 0x7610, R0 ;  /* 0x00007610ff007816 */ /* 0x000fe20000000000 */
[----:B------:R-:W-:Y:S02]  /*4150*/  IMAD.MOV.U32 R19, RZ, RZ, -0x1 ;  /* 0xffffffffff137424 */ /* 0x000fe400078e00ff */
[----:B------:R-:W-:Y:S01]  /*4160*/  IMAD.MOV.U32 R22, RZ, RZ, -0x1 ;  /* 0xffffffffff167424 */ /* 0x000fe200078e00ff */
[----:B--2---:R-:W-:-:S04]  /*4170*/  LEA R18, P0, R2, R18, 0x1 ;  /* 0x0000001202127211 */ /* 0x004fc800078008ff */
[----:B------:R-:W-:Y:S01]  /*4180*/  LEA.HI.X R17, R2, R17, R23, 0x1, P0 ;  /* 0x0000001102117211 */ /* 0x000fe200000f0c17 */
[----:B------:R-:W-:Y:S01]  /*4190*/  IMAD.MOV.U32 R2, RZ, RZ, -0x1 ;  /* 0xffffffffff027424 */ /* 0x000fe200078e00ff */
[----:B------:R-:W-:-:S04]  /*41a0*/  ISETP.GE.U32.AND P0, PT, R18, UR4, PT ;  /* 0x0000000412007c0c */ /* 0x000fc8000bf06070 */
[----:B------:R-:W-:-:S13]  /*41b0*/  ISETP.GE.U32.AND.EX P0, PT, R17, UR5, PT, P0 ;  /* 0x0000000511007c0c */ /* 0x000fda000bf06100 */
[----:B-1----:R-:W-:Y:S05]  /*41c0*/  @P0 BRA `(.L_x_102) ;  /* 0x0000000400700947 */ /* 0x002fea0003800000 */
[----:B0--3--:R-:W0:Y:S01]  /*41d0*/  S2R R10, SR_CTAID.X ;  /* 0x00000000000a7919 */ /* 0x009e220000002500 */
[----:B----4-:R-:W1:Y:S01]  /*41e0*/  LDC.64 R8, c[0x0][0x628] ;  /* 0x00018a00ff087b82 */ /* 0x010e620000000a00 */
[----:B------:R-:W-:Y:S01]  /*41f0*/  ULDC UR4, c[0x0][0x150] ;  /* 0x0000540000047ab9 */ /* 0x000fe20000000800 */
[----:B------:R-:W-:Y:S01]  /*4200*/  IMAD.MOV.U32 R6, RZ, RZ, R18 ;  /* 0x000000ffff067224 */ /* 0x000fe200078e0012 */
[----:B------:R-:W2:Y:S01]  /*4210*/  S2R R20, SR_CTAID.Y ;  /* 0x0000000000147919 */ /* 0x000ea20000002600 */
[----:B------:R-:W-:-:S04]  /*4220*/  IMAD.MOV.U32 R7, RZ, RZ, R17 ;  /* 0x000000ffff077224 */ /* 0x000fc800078e0011 */
[----:B------:R-:W3:Y:S08]  /*4230*/  LDC R15, c[0x0][0x144] ;  /* 0x00005100ff0f7b82 */ /* 0x000ef00000000800 */
[----:B------:R-:W4:Y:S08]  /*4240*/  LDC R0, c[0x0][0x630] ;  /* 0x00018c00ff007b82 */ /* 0x000f300000000800 */
[----:B------:R-:W2:Y:S01]  /*4250*/  LDC.64 R12, c[0x0][0x620] ;  /* 0x00018800ff0c7b82 */ /* 0x000ea20000000a00 */
[----:B-1----:R-:W-:-:S04]  /*4260*/  ISETP.NE.U32.AND P0, PT, R8, RZ, PT ;  /* 0x000000ff0800720c */ /* 0x002fc80003f05070 */
[----:B------:R-:W-:Y:S02]  /*4270*/  ISETP.NE.AND.EX P0, PT, R9, RZ, PT, P0 ;  /* 0x000000ff0900720c */ /* 0x000fe40003f05300 */
[----:B0-----:R-:W-:-:S05]  /*4280*/  I2FP.F32.U32 R2, R10 ;  /* 0x0000000a00027245 */ /* 0x001fca0000201000 */
[----:B------:R-:W-:-:S04]  /*4290*/  FMUL R2, R2, UR4 ;  /* 0x0000000402027c20 */ /* 0x000fc80008400000 */
[----:B------:R0:W1:Y:S02]  /*42a0*/  F2I.U32.TRUNC.NTZ R14, R2 ;  /* 0x00000002000e7305 */ /* 0x000064000020f000 */
[----:B---34-:R-:W-:Y:S05]  /*42b0*/  @!P0 BRA `(.L_x_103) ;  /* 0x0000000000288947 */ /* 0x018fea0003800000 */
[----:B------:R-:W3:Y:S02]  /*42c0*/  LDC R3, c[0x0][0x634] ;  /* 0x00018d00ff037b82 */ /* 0x000ee40000000800 */
[----:B---3--:R-:W-:-:S05]  /*42d0*/  IADD3 R7, P0, R18, R3, RZ ;  /* 0x0000000312077210 */ /* 0x008fca0007f1e0ff */
[----:B------:R-:W-:-:S04]  /*42e0*/  IMAD.X R11, RZ, RZ, R17, P0 ;  /* 0x000000ffff0b7224 */ /* 0x000fc800000e0611 */
[----:B0-----:R-:W-:-:S04]  /*42f0*/  IMAD.WIDE.U32 R2, R11, R8, RZ ;  /* 0x000000080b027225 */ /* 0x001fc800078e00ff */
[----:B------:R-:W-:-:S04]  /*4300*/  IMAD.WIDE.U32 R4, P0, R7, R9, R2 ;  /* 0x0000000907047225 */ /* 0x000fc80007800002 */
[----:B------:R-:W-:-:S04]  /*4310*/  IMAD.WIDE.U32 R2, R7, R8, RZ ;  /* 0x0000000807027225 */ /* 0x000fc800078e00ff */
[----:B------:R-:W-:Y:S01]  /*4320*/  IMAD.X R7, RZ, RZ, RZ, P0 ;  /* 0x000000ffff077224 */ /* 0x000fe200000e06ff */
[----:B------:R-:W-:Y:S01]  /*4330*/  IADD3 RZ, P0, R3, R4, RZ ;  /* 0x0000000403ff7210 */ /* 0x000fe20007f1e0ff */
[----:B------:R-:W-:-:S04]  /*4340*/  IMAD.MOV.U32 R6, RZ, RZ, R5 ;  /* 0x000000ffff067224 */ /* 0x000fc800078e0005 */
[----:B------:R-:W-:-:S08]  /*4350*/  IMAD.WIDE.U32.X R6, R11, R9, R6, P0 ;  /* 0x000000090b067225 */ /* 0x000fd000000e0406 */
.L_x_103:
[----:B------:R-:W3:Y:S01]  /*4360*/  LDC.64 R26, c[0x0][0x640] ;  /* 0x00019000ff1a7b82 */ /* 0x000ee20000000a00 */
[-C--:B------:R-:W-:Y:S01]  /*4370*/  SHF.R.U64 R11, R6, R0.reuse, R7 ;  /* 0x00000000060b7219 */ /* 0x080fe20000001207 */
[----:B------:R-:W-:Y:S01]  /*4380*/  IMAD.MOV.U32 R19, RZ, RZ, R17 ;  /* 0x000000ffff137224 */ /* 0x000fe200078e0011 */
[----:B------:R-:W-:Y:S01]  /*4390*/  SHF.R.U32.HI R0, RZ, R0, R7 ;  /* 0x00000000ff007219 */ /* 0x000fe20000011607 */
[----:B-1----:R-:W-:Y:S01]  /*43a0*/  IMAD.MOV R14, RZ, RZ, -R14 ;  /* 0x000000ffff0e7224 */ /* 0x002fe200078e0a0e */
[----:B------:R-:W-:Y:S01]  /*43b0*/  IADD3 R5, P0, RZ, -R11, RZ ;  /* 0x8000000bff057210 */ /* 0x000fe20007f1e0ff */
[----:B------:R-:W-:Y:S01]  /*43c0*/  ULDC UR4, c[0x0][0x154] ;  /* 0x0000550000047ab9 */ /* 0x000fe20000000800 */
[----:B------:R-:W-:Y:S01]  /*43d0*/  IMAD.MOV.U32 R7, RZ, RZ, 0x1 ;  /* 0x00000001ff077424 */ /* 0x000fe200078e00ff */
[----:B------:R-:W1:Y:S01]  /*43e0*/  LDC R4, c[0x0][0x618] ;  /* 0x00018600ff047b82 */ /* 0x000e620000000800 */
[----:B------:R-:W-:Y:S02]  /*43f0*/  IMAD R22, R15, R14, R10 ;  /* 0x0000000e0f167224 */ /* 0x000fe400078e020a */
[----:B------:R-:W-:-:S04]  /*4400*/  IMAD.X R3, RZ, RZ, ~R0, P0 ;  /* 0x000000ffff037224 */ /* 0x000fc800000e0e00 */
[-C--:B--2---:R-:W-:Y:S01]  /*4410*/  IMAD R0, R3, R12.reuse, RZ ;  /* 0x0000000c03007224 */ /* 0x084fe200078e02ff */
[----:B------:R-:W2:Y:S01]  /*4420*/  LDC R6, c[0x0][0x608] ;  /* 0x00018200ff067b82 */ /* 0x000ea20000000800 */
[----:B0-----:R-:W-:-:S04]  /*4430*/  IMAD.WIDE.U32 R2, R5, R12, R18 ;  /* 0x0000000c05027225 */ /* 0x001fc800078e0012 */
[----:B------:R-:W-:Y:S01]  /*4440*/  IMAD R5, R5, R13, R0 ;  /* 0x0000000d05057224 */ /* 0x000fe200078e0200 */
[----:B------:R-:W-:Y:S02]  /*4450*/  I2FP.F32.U32 R0, R20 ;  /* 0x0000001400007245 */ /* 0x000fe40000201000 */
[----:B------:R-:W0:Y:S01]  /*4460*/  LDC R24, c[0x0][0x658] ;  /* 0x00019600ff187b82 */ /* 0x000e220000000800 */
[----:B------:R-:W-:Y:S01]  /*4470*/  IMAD.IADD R3, R3, 0x1, R5 ;  /* 0x0000000103037824 */ /* 0x000fe200078e0205 */
[----:B---3--:R-:W-:Y:S01]  /*4480*/  ISETP.NE.U32.AND P0, PT, R26, RZ, PT ;  /* 0x000000ff1a00720c */ /* 0x008fe20003f05070 */
[----:B------:R-:W-:Y:S01]  /*4490*/  FMUL R0, R0, UR4 ;  /* 0x0000000400007c20 */ /* 0x000fe20008400000 */
[----:B------:R-:W-:Y:S02]  /*44a0*/  IMAD.MOV.U32 R5, RZ, RZ, -0x1 ;  /* 0xffffffffff057424 */ /* 0x000fe400078e00ff */
[----:B------:R-:W-:Y:S01]  /*44b0*/  ISETP.NE.AND.EX P0, PT, R27, RZ, PT, P0 ;  /* 0x000000ff1b00720c */ /* 0x000fe20003f05300 */
[----:B------:R3:W4:Y:S01]  /*44c0*/  F2I.U32.TRUNC.NTZ R12, R0 ;  /* 0x00000000000c7305 */ /* 0x000722000020f000 */
[----:B------:R-:W3:Y:S01]  /*44d0*/  LDC R15, c[0x0][0x148] ;  /* 0x00005200ff0f7b82 */ /* 0x000ee20000000800 */
[----:B-1----:R-:W-:-:S02]  /*44e0*/  SHF.R.U64 R10, R2, R4, R3 ;  /* 0x00000004020a7219 */ /* 0x002fc40000001203 */
[----:B------:R-:W-:-:S05]  /*44f0*/  SHF.R.U32.HI R3, RZ, R4, R3 ;  /* 0x00000004ff037219 */ /* 0x000fca0000011603 */
[----:B------:R-:W1:Y:S01]  /*4500*/  LDC R14, c[0x0][0x600] ;  /* 0x00018000ff0e7b82 */ /* 0x000e620000000800 */
[-CC-:B--2---:R-:W-:Y:S02]  /*4510*/  SHF.R.U64 R8, R10, R6.reuse, R3.reuse ;  /* 0x000000060a087219 */ /* 0x184fe40000001203 */
[----:B------:R-:W-:-:S05]  /*4520*/  SHF.R.U32.HI R3, RZ, R6, R3 ;  /* 0x00000006ff037219 */ /* 0x000fca0000011603 */
[----:B------:R-:W2:Y:S01]  /*4530*/  LDC R21, c[0x0][0x648] ;  /* 0x00019200ff157b82 */ /* 0x000ea20000000800 */
[-CC-:B0-----:R-:W-:Y:S02]  /*4540*/  SHF.R.U64 R13, R8, R24.reuse, R3.reuse ;  /* 0x00000018080d7219 */ /* 0x181fe40000001203 */
[-C--:B------:R-:W-:Y:S02]  /*4550*/  SHF.L.U32 R5, R5, R24.reuse, RZ ;  /* 0x0000001805057219 */ /* 0x080fe400000006ff */
[-C--:B------:R-:W-:Y:S01]  /*4560*/  SHF.R.U32.HI R3, RZ, R24.reuse, R3 ;  /* 0x00000018ff037219 */ /* 0x080fe20000011603 */
[----:B------:R-:W-:Y:S01]  /*4570*/  IMAD.MOV.U32 R2, RZ, RZ, R13 ;  /* 0x000000ffff027224 */ /* 0x000fe200078e000d */
[----:B------:R-:W-:Y:S01]  /*4580*/  SHF.L.U32 R24, R7, R24, RZ ;  /* 0x0000001807187219 */ /* 0x000fe200000006ff */
[----:B------:R-:W0:Y:S01]  /*4590*/  LDC R25, c[0x0][0x638] ;  /* 0x00018e00ff197b82 */ /* 0x000e220000000800 */
[----:B------:R-:W-:-:S07]  /*45a0*/  LOP3.LUT R19, RZ, R5, RZ, 0x33, !PT ;  /* 0x00000005ff137212 */ /* 0x000fce00078e33ff */
[----:B------:R-:W0:Y:S01]  /*45b0*/  LDC R28, c[0x0][0x610] ;  /* 0x00018400ff1c7b82 */ /* 0x000e220000000800 */
[----:B----4-:R-:W-:Y:S05]  /*45c0*/  @!P0 BRA `(.L_x_104) ;  /* 0x0000000000288947 */ /* 0x010fea0003800000 */
[----:B---3--:R-:W3:Y:S02]  /*45d0*/  LDC R0, c[0x0][0x64c] ;  /* 0x00019300ff007b82 */ /* 0x008ee40000000800 */
[----:B---3--:R-:W-:-:S05]  /*45e0*/  IADD3 R7, P0, R13, R0, RZ ;  /* 0x000000000d077210 */ /* 0x008fca0007f1e0ff */
        /* <DEDUP_REMOVED lines=8> */
.L_x_104:
[----:B------:R-:W4:Y:S01]  /*4670*/  LDC R4, c[0x0][0x65c] ;  /* 0x00019700ff047b82 */ /* 0x000f220000000800 */
[----:B--23--:R-:W-:Y:S01]  /*4680*/  SHF.R.U64 R0, R2, R21, R3 ;  /* 0x0000001502007219 */ /* 0x00cfe20000001203 */
[----:B-1----:R-:W-:Y:S01]  /*4690*/  VIADD R3, R14, 0xffffffff ;  /* 0xffffffff0e037836 */ /* 0x002fe20000000000 */
[----:B------:R-:W-:Y:S01]  /*46a0*/  LOP3.LUT R19, R8, R19, RZ, 0xc0, !PT ;  /* 0x0000001308137212 */ /* 0x000fe200078ec0ff */
[----:B------:R-:W-:Y:S02]  /*46b0*/  IMAD.MOV R12, RZ, RZ, -R12 ;  /* 0x000000ffff0c7224 */ /* 0x000fe400078e0a0c */
[----:B------:R-:W-:Y:S01]  /*46c0*/  IMAD.MOV R2, RZ, RZ, -R0 ;  /* 0x000000ffff027224 */ /* 0x000fe200078e0a00 */
[----:B------:R-:W-:Y:S01]  /*46d0*/  LOP3.LUT R3, R10, R3, RZ, 0xc0, !PT ;  /* 0x000000030a037212 */ /* 0x000fe200078ec0ff */
[----:B------:R-:W-:Y:S02]  /*46e0*/  IMAD R19, R24, R0, R19 ;  /* 0x0000000018137224 */ /* 0x000fe400078e0213 */
[----:B0-----:R-:W-:-:S04]  /*46f0*/  IMAD R0, R2, R25, R13 ;  /* 0x0000001902007224 */ /* 0x001fc800078e020d */
[----:B------:R-:W-:Y:S01]  /*4700*/  IMAD R2, R0, R14, R3 ;  /* 0x0000000e00027224 */ /* 0x000fe200078e0203 */
[----:B----4-:R-:W-:Y:S01]  /*4710*/  ISETP.NE.AND P0, PT, R4, 0x1, PT ;  /* 0x000000010400780c */ /* 0x010fe20003f05270 */
[----:B------:R-:W-:-:S05]  /*4720*/  IMAD.MOV.U32 R4, RZ, RZ, 0x1 ;  /* 0x00000001ff047424 */ /* 0x000fca00078e00ff */
[----:B------:R-:W-:-:S07]  /*4730*/  PRMT R0, R4, 0x7610, R0 ;  /* 0x0000761004007816 */ /* 0x000fce0000000000 */
[----:B------:R-:W-:-:S04]  /*4740*/  @P0 IMAD R22, R15, R12, R20 ;  /* 0x0000000c0f160224 */ /* 0x000fc800078e0214 */
[----:B------:R-:W-:-:S05]  /*4750*/  IMAD R19, R19, R28, R22 ;  /* 0x0000001c13137224 */ /* 0x000fca00078e0216 */
[----:B------:R-:W-:Y:S02]  /*4760*/  SEL R22, R2, R19, !P0 ;  /* 0x0000001302167207 */ /* 0x000fe40004000000 */
[----:B------:R-:W-:Y:S01]  /*4770*/  SEL R19, R19, R2, !P0 ;  /* 0x0000000213137207 */ /* 0x000fe20004000000 */
[----:B------:R-:W-:-:S07]  /*4780*/  IMAD.MOV.U32 R2, RZ, RZ, R11 ;  /* 0x000000ffff027224 */ /* 0x000fce00078e000b */
.L_x_102:
[----:B------:R-:W-:Y:S02]  /*4790*/  LOP3.LUT P0, RZ, R0, 0xff, RZ, 0xc0, !PT ;  /* 0x000000ff00ff7812 */ /* 0x000fe4000780c0ff */
[----:B------:R-:W-:-:S11]  /*47a0*/  LOP3.LUT R75, R75, 0x1, RZ, 0x3c, !PT ;  /* 0x000000014b4b7812 */ /* 0x000fd600078e3cff */
[----:B------:R-:W-:Y:S05]  /*47b0*/  @P0 BRA `(.L_x_105) ;  /* 0xffffffd000340947 */ /* 0x000fea000383ffff */
[----:B------:R-:W-:Y:S05]  /*47c0*/  EXIT ;  /* 0x000000000000794d */ /* 0x000fea0003800000 */
.L_x_18:
[----:B------:R-:W-:-:S08]  /*47d0*/  ISETP.NE.AND P0, PT, R5, RZ, PT ;  /* 0x000000ff0500720c */ /* 0x000fd00003f05270 */
[----:B0-----:R-:W0:-:S00]  /*47e0*/  USETMAXREG.DEALLOC.CTAPOOL 0x28 ;  /* 0x00000028000079c8 */ /* 0x001e0000080e0500 */
[----:B------:R-:W-:Y:S05]  /*47f0*/  @P0 EXIT ;  /* 0x000000000000094d */ /* 0x000fea0003800000 */
[----:B0-----:R-:W-:Y:S01]  /*4800*/  LOP3.LUT P0, RZ, R8, 0xff, RZ, 0xc0, !PT ;  /* 0x000000ff08ff7812 */ /* 0x001fe2000780c0ff */
[----:B------:R-:W-:Y:S02]  /*4810*/  IMAD.MOV.U32 R0, RZ, RZ, 0x1 ;  /* 0x00000001ff007424 */ /* 0x000fe400078e00ff */
[----:B------:R-:W-:-:S10]  /*4820*/  IMAD.MOV.U32 R7, RZ, RZ, RZ ;  /* 0x000000ffff077224 */ /* 0x000fd400078e00ff */
[----:B------:R-:W-:Y:S05]  /*4830*/  @!P0 BRA `(.L_x_106) ;  /* 0x0000000c007c8947 */ /* 0x000fea0003800000 */
[----:B------:R-:W0:Y:S01]  /*4840*/  S2UR UR9, SR_CgaCtaId ;  /* 0x00000000000979c3 */ /* 0x000e220000008800 */
[----:B------:R-:W-:Y:S01]  /*4850*/  UMOV UR10, 0x1 ;  /* 0x00000001000a7882 */ /* 0x000fe20000000000 */
[----:B------:R-:W-:Y:S01]  /*4860*/  LOP3.LUT P0, RZ, R4, 0x1f, RZ, 0xc0, !PT ;  /* 0x0000001f04ff7812 */ /* 0x000fe2000780c0ff */
[----:B------:R-:W-:Y:S01]  /*4870*/  ULDC UR5, c[0x0][0x658] ;  /* 0x0001960000057ab9 */ /* 0x000fe20000000800 */
[----:B------:R-:W-:Y:S01]  /*4880*/  UMOV UR7, 0xffffffff ;  /* 0xffffffff00077882 */ /* 0x000fe20000000000 */
[----:B------:R-:W-:Y:S01]  /*4890*/  BSSY B0, `(.L_x_106) ;  /* 0x00000d9000007945 */ /* 0x000fe20003800000 */
[----:B------:R-:W-:Y:S01]  /*48a0*/  USHF.L.U32 UR7, UR7, UR5, URZ ;  /* 0x0000000507077299 */ /* 0x000fe2000800063f */
[C---:B------:R-:W-:Y:S01]  /*48b0*/  ISETP.NE.AND P2, PT, R3.reuse, RZ, PT ;  /* 0x000000ff0300720c */ /* 0x040fe20003f45270 */
[----:B------:R-:W-:Y:S01]  /*48c0*/  IMAD.MOV.U32 R8, RZ, RZ, 0x1 ;  /* 0x00000001ff087424 */ /* 0x000fe200078e00ff */
[----:B------:R-:W-:Y:S01]  /*48d0*/  ISETP.NE.OR P0, PT, R3, RZ, !P0 ;  /* 0x000000ff0300720c */ /* 0x000fe20004705670 */
[----:B------:R-:W-:Y:S01]  /*48e0*/  IMAD.MOV.U32 R0, RZ, RZ, 0x1 ;  /* 0x00000001ff007424 */ /* 0x000fe200078e00ff */
[----:B------:R-:W-:Y:S01]  /*48f0*/  LOP3.LUT R6, R16, 0x2, RZ, 0xfc, !PT ;  /* 0x0000000210067812 */ /* 0x000fe200078efcff */
[----:B------:R-:W-:Y:S01]  /*4900*/  IMAD.MOV.U32 R7, RZ, RZ, RZ ;  /* 0x000000ffff077224 */ /* 0x000fe200078e00ff */
[----:B------:R-:W-:Y:S01]  /*4910*/  ULDC UR4, c[0x0][0x600] ;  /* 0x0001800000047ab9 */ /* 0x000fe20000000800 */
[----:B------:R-:W-:Y:S01]  /*4920*/  UMOV UR18, 0x5 ;  /* 0x0000000500127882 */ /* 0x000fe20000000000 */
[----:B------:R-:W-:-:S02]  /*4930*/  UIADD3 UR26, UR40, 0x1, URZ ;  /* 0x00000001281a7890 */ /* 0x000fc4000fffe03f */
[----:B------:R-:W-:Y:S02]  /*4940*/  UIADD3 UR4, UR4, -0x1, URZ ;  /* 0xffffffff04047890 */ /* 0x000fe4000fffe03f */
[----:B------:R-:W-:Y:S02]  /*4950*/  USHF.L.U32 UR5, UR10, UR5, URZ ;  /* 0x000000050a057299 */ /* 0x000fe4000800063f */
[----:B------:R-:W-:Y:S01]  /*4960*/  ULOP3.LUT UR7, URZ, UR7, URZ, 0x33, !UPT ;  /* 0x000000073f077292 */ /* 0x000fe2000f8e333f */
[----:B------:R-:W-:Y:S01]  /*4970*/  ULDC.64 UR24, c[0x0][0x198] ;  /* 0x0000660000187ab9 */ /* 0x000fe20000000a00 */
[----:B0-----:R-:W-:Y:S02]  /*4980*/  ULOP3.LUT UR8, UR9, 0x1, URZ, 0xc0, !UPT ;  /* 0x0000000109087892 */ /* 0x001fe4000f8ec03f */
[----:B------:R-:W-:Y:S02]  /*4990*/  USHF.R.U32.HI UR27, URZ, 0x1, UR9 ;  /* 0x000000013f1b7899 */ /* 0x000fe40008011609 */
[----:B------:R-:W-:-:S02]  /*49a0*/  USHF.L.U32 UR6, UR9, 0x5, URZ ;  /* 0x0000000509067899 */ /* 0x000fc4000800063f */
[----:B------:R-:W-:Y:S02]  /*49b0*/  USHF.L.U32 UR28, UR9, 0xa, URZ ;  /* 0x0000000a091c7899 */ /* 0x000fe4000800063f */
[----:B------:R-:W-:Y:S02]  /*49c0*/  ULOP3.LUT UR9, UR9, 0xfffffffe, URZ, 0xc0, !UPT ;  /* 0xfffffffe09097892 */ /* 0x000fe4000f8ec03f */
[----:B------:R-:W-:Y:S02]  /*49d0*/  UISETP.GT.U32.AND UP0, UPT, UR8, 0xffff, UPT ;  /* 0x0000ffff0800788c */ /* 0x000fe4000bf04070 */
[----:B------:R-:W-:Y:S02]  /*49e0*/  USHF.L.U32 UR13, UR10, UR9, URZ ;  /* 0x000000090a0d7299 */ /* 0x000fe4000800063f */
[----:B------:R-:W-:Y:S02]  /*49f0*/  ULOP3.LUT UR9, UR9, 0x1, URZ, 0xfc, !UPT ;  /* 0x0000000109097892 */ /* 0x000fe4000f8efc3f */
[----:B------:R-:W-:-:S02]  /*4a00*/  USEL UR8, UR8, 0xffff, !UP0 ;  /* 0x0000ffff08087887 */ /* 0x000fc4000c000000 */
[----:B------:R-:W-:Y:S02]  /*4a10*/  USHF.L.U32 UR9, UR10, UR9, URZ ;  /* 0x000000090a097299 */ /* 0x000fe4000800063f */
[----:B------:R-:W-:Y:S02]  /*4a20*/  ULOP3.LUT UR8, UR8, 0xffff, URZ, 0xc0, !UPT ;  /* 0x0000ffff08087892 */ /* 0x000fe4000f8ec03f */
[----:B------:R-:W-:Y:S02]  /*4a30*/  ULOP3.LUT UR6, UR6, 0x20, URZ, 0xc0, !UPT ;  /* 0x0000002006067892 */ /* 0x000fe4000f8ec03f */
[----:B------:R-:W-:Y:S02]  /*4a40*/  ULOP3.LUT UR13, UR13, UR9, URZ, 0xfc, !UPT ;  /* 0x000000090d0d7292 */ /* 0x000fe4000f8efc3f */
[----:B------:R-:W-:-:S12]  /*4a50*/  USHF.L.U32 UR18, UR18, UR8, URZ ;  /* 0x0000000812127299 */ /* 0x000fd8000800063f */
.L_x_118:
[----:B------:R-:W-:-:S03]  /*4a60*/  UMOV UR8, 0xffffffff ;  /* 0xffffffff00087882 */ /* 0x000fc60000000000 */
[----:B------:R-:W-:Y:S05]  /*4a70*/  BRA.DIV UR8, `(.L_x_107) ;  /* 0x0000001608687947 */ /* 0x000fea000b800000 */
[----:B------:R-:W-:-:S13]  /*4a80*/  ELECT P6, URZ, PT ;  /* 0x00000000003f782f */ /* 0x000fda00038c0000 */
.L_x_141:
[----:B------:R-:W0:Y:S01]  /*4a90*/  LDC R3, c[0x0][0x28c] ;  /* 0x0000a300ff037b82 */ /* 0x000e220000000800 */
[----:B------:R-:W-:Y:S01]  /*4aa0*/  BSSY B1, `(.L_x_108) ;  /* 0x000003e000017945 */ /* 0x000fe20003800000 */
[----:B0-----:R-:W-:-:S13]  /*4ab0*/  ISETP.LT.OR P6, PT, R3, 0x1, !P6 ;  /* 0x000000010300780c */ /* 0x001fda00077c1670 */
[----:B------:R-:W-:Y:S05]  /*4ac0*/  @P6 BRA `(.L_x_109) ;  /* 0x0000000000ec6947 */ /* 0x000fea0003800000 */
[----:B------:R-:W-:Y:S01]  /*4ad0*/  LEA R19, R19, UR27, 0x1 ;  /* 0x0000001b13137c11 */ /* 0x000fe2000f8e08ff */
[----:B------:R-:W-:Y:S01]  /*4ae0*/  IMAD.MOV.U32 R12, RZ, RZ, RZ ;  /* 0x000000ffff0c7224 */ /* 0x000fe200078e00ff */
[----:B------:R-:W-:Y:S01]  /*4af0*/  LEA R22, R22, UR6, 0x6 ;  /* 0x0000000616167c11 */ /* 0x000fe2000f8e30ff */
[----:B------:R-:W-:Y:S02]  /*4b00*/  IMAD.U32 R13, RZ, RZ, UR26 ;  /* 0x0000001aff0d7e24 */ /* 0x000fe4000f8e00ff */
[----:B------:R-:W-:Y:S02]  /*4b10*/  IMAD.MOV.U32 R3, RZ, RZ, R0 ;  /* 0x000000ffff037224 */ /* 0x000fe400078e0000 */
[----:B------:R-:W-:Y:S02]  /*4b20*/  IMAD.MOV.U32 R4, RZ, RZ, R7 ;  /* 0x000000ffff047224 */ /* 0x000fe400078e0007 */
[----:B------:R-:W-:-:S07]  /*4b30*/  IMAD.SHL.U32 R19, R19, 0x20, RZ ;  /* 0x0000002013137824 */ /* 0x000fce00078e00ff */
.L_x_113:
[----:B------:R-:W0:Y:S01]  /*4b40*/  S2R R10, SR_CgaCtaId ;  /* 0x00000000000a7919 */ /* 0x000e220000008800 */
[----:B------:R-:W-:Y:S01]  /*4b50*/  MOV R5, 0x400 ;  /* 0x0000040000057802 */ /* 0x000fe20000000f00 */
[----:B------:R-:W1:Y:S03]  /*4b60*/  @!P2 LDC R9, c[0x0][0x500] ;  /* 0x00014000ff09ab82 */ /* 0x000e660000000800 */
[----:B0-----:R-:W-:Y:S02]  /*4b70*/  LEA R11, R10, R5, 0x18 ;  /* 0x000000050a0b7211 */ /* 0x001fe400078ec0ff */
[----:B------:R-:W-:-:S03]  /*4b80*/  SHF.L.U32 R5, R3, 0x1f, RZ ;  /* 0x0000001f03057819 */ /* 0x000fc600000006ff */
[----:B------:R-:W-:-:S04]  /*4b90*/  IMAD R10, R4, 0x8, R11 ;  /* 0x00000008040a7824 */ /* 0x000fc800078e020b */
[----:B------:R-:W0:Y:S02]  /*4ba0*/  SYNCS.PHASECHK.TRANS64.TRYWAIT P1, [R10+URZ+0x70], R5 ;  /* 0x000070050a0075a7 */ /* 0x000e24000802017f */
[----:B01----:R-:W-:Y:S05]  /*4bb0*/  @!P1 BRA `(.L_x_110) ;  /* 0x0000001400389947 */ /* 0x003fea0003800000 */
.L_x_142:
[----:B0-----:R-:W-:Y:S01]  /*4bc0*/  PRMT R5, R6, 0x9910, RZ ;  /* 0x0000991006057816 */ /* 0x001fe200000000ff */
[----:B------:R0:W-:Y:S03]  /*4bd0*/  @!P2 SYNCS.ARRIVE.TRANS64 RZ, [R10+URZ], R9 ;  /* 0x000000090affa9a7 */ /* 0x0001e6000800003f */
[----:B------:R-:W-:-:S13]  /*4be0*/  ISETP.NE.AND P1, PT, R5, 0x2, PT ;  /* 0x000000020500780c */ /* 0x000fda0003f25270 */
[----:B0-----:R-:W-:Y:S05]  /*4bf0*/  @P1 BRA `(.L_x_111) ;  /* 0x0000000000041947 */ /* 0x001fea0003800000 */
[----:B------:R-:W-:Y:S01]  /*4c00*/  BPT.TRAP 0x1 ;  /* 0x000000040000795c */ /* 0x000fe20000300000 */
.L_x_111:
[----:B------:R-:W-:Y:S05]  /*4c10*/  @P0 BRA `(.L_x_112) ;  /* 0x0000000000040947 */ /* 0x000fea0003800000 */
[----:B------:R-:W-:Y:S01]  /*4c20*/  BPT.TRAP 0x1 ;  /* 0x000000040000795c */ /* 0x000fe20000300000 */
.L_x_112:
[----:B------:R-:W-:Y:S01]  /*4c30*/  R2UR UR8, R4 ;  /* 0x00000000040872ca */ /* 0x000fe200000e0000 */
[----:B------:R-:W-:Y:S01]  /*4c40*/  VIADD R13, R13, 0xffffffff ;  /* 0xffffffff0d0d7836 */ /* 0x000fe20000000000 */
[----:B------:R-:W-:Y:S01]  /*4c50*/  R2UR UR15, R11 ;  /* 0x000000000b0f72ca */ /* 0x000fe200000e0000 */
[----:B------:R-:W-:Y:S01]  /*4c60*/  UIADD3 UR14, UP0, UR24, 0xf0, URZ ;  /* 0x000000f0180e7890 */ /* 0x000fe2000ff1e03f */
[----:B------:R-:W-:Y:S01]  /*4c70*/  R2UR UR22, R19 ;  /* 0x00000000131672ca */ /* 0x000fe200000e0000 */
[----:B------:R-:W-:Y:S01]  /*4c80*/  UIADD3 UR30, UP1, UR24, 0x1f0, URZ ;  /* 0x000001f0181e7890 */ /* 0x000fe2000ff3e03f */
[----:B------:R-:W-:Y:S01]  /*4c90*/  R2UR UR9, R10 ;  /* 0x000000000a0972ca */ /* 0x000fe200000e0000 */
[----:B------:R-:W-:Y:S01]  /*4ca0*/  UPRMT UR19, URZ, 0x5410, UR18 ;  /* 0x000054103f137896 */ /* 0x000fe20008000012 */
[----:B------:R-:W-:Y:S01]  /*4cb0*/  R2UR UR10, R12 ;  /* 0x000000000c0a72ca */ /* 0x000fe200000e0000 */
[----:B------:R-:W-:Y:S01]  /*4cc0*/  VIADD R4, R4, 0x1 ;  /* 0x0000000104047836 */ /* 0x000fe20000000000 */
[----:B------:R-:W-:Y:S01]  /*4cd0*/  R2UR UR12, R2 ;  /* 0x00000000020c72ca */ /* 0x000fe200000e0000 */
[----:B------:R-:W-:Y:S01]  /*4ce0*/  UPRMT UR29, URZ, 0x5410, UR13 ;  /* 0x000054103f1d7896 */ /* 0x000fe2000800000d */
[----:B------:R-:W-:Y:S01]  /*4cf0*/  R2UR UR23, R22 ;  /* 0x00000000161772ca */ /* 0x000fe200000e0000 */
[----:B------:R-:W-:Y:S01]  /*4d00*/  USHF.L.U32 UR8, UR8, 0xb, URZ ;  /* 0x0000000b08087899 */ /* 0x000fe2000800063f */
[----:B------:R-:W-:Y:S01]  /*4d10*/  ISETP.GT.AND P3, PT, R13, 0x1, PT ;  /* 0x000000010d00780c */ /* 0x000fe20003f64270 */
[----:B------:R-:W-:Y:S01]  /*4d20*/  UIADD3.X UR31, URZ, UR25, URZ, UP1, !UPT ;  /* 0x000000193f1f7290 */ /* 0x000fe20008ffe43f */
[----:B------:R-:W-:Y:S01]  /*4d30*/  ISETP.NE.AND P1, PT, R4, 0xe, PT ;  /* 0x0000000e0400780c */ /* 0x000fe20003f25270 */
[----:B------:R-:W-:Y:S01]  /*4d40*/  ULEA UR11, UR27, UR8, 0xa ;  /* 0x000000081b0b7291 */ /* 0x000fe2000f8e503f */
[----:B------:R-:W-:Y:S01]  /*4d50*/  VIADD R12, R12, 0x20 ;  /* 0x000000200c0c7836 */ /* 0x000fe20000000000 */
[----:B------:R-:W-:Y:S01]  /*4d60*/  ULOP3.LUT UR8, UR8, 0x400, UR28, 0xf8, !UPT ;  /* 0x0000040008087892 */ /* 0x000fe2000f8ef81c */
[----:B------:R-:W-:Y:S01]  /*4d70*/  SEL R10, RZ, 0x1, P1 ;  /* 0x00000001ff0a7807 */ /* 0x000fe20000800000 */
[----:B------:R-:W-:Y:S01]  /*4d80*/  ULEA UR11, UR11, UR15, 0x2 ;  /* 0x0000000f0b0b7291 */ /* 0x000fe2000f8e103f */
[----:B------:R-:W-:Y:S01]  /*4d90*/  SEL R4, R4, RZ, P1 ;  /* 0x000000ff04047207 */ /* 0x000fe20000800000 */
[----:B------:R-:W-:Y:S01]  /*4da0*/  ULEA UR8, UR8, UR15, 0x2 ;  /* 0x0000000f08087291 */ /* 0x000fe2000f8e103f */
[----:B------:R-:W-:Y:S01]  /*4db0*/  LOP3.LUT R3, R3, R10, RZ, 0x3c, !PT ;  /* 0x0000000a03037212 */ /* 0x000fe200078e3cff */
[----:B------:R-:W-:-:S02]  /*4dc0*/  UIADD3 UR20, UR11, 0x200, URZ ;  /* 0x000002000b147890 */ /* 0x000fc4000fffe03f */
[----:B------:R-:W-:Y:S02]  /*4dd0*/  UIADD3.X UR15, URZ, UR25, URZ, UP0, !UPT ;  /* 0x000000193f0f7290 */ /* 0x000fe400087fe43f */
[----:B------:R-:W-:Y:S01]  /*4de0*/  UIADD3 UR21, UR8, 0x1c200, URZ ;  /* 0x0001c20008157890 */ /* 0x000fe2000fffe03f */
[----:B------:R-:W-:Y:S01]  /*4df0*/  UMOV UR16, 0x0 ;  /* 0x0000000000107882 */ /* 0x000fe20000000000 */
[----:B------:R-:W-:Y:S01]  /*4e00*/  UMOV UR17, 0x10000000 ;  /* 0x1000000000117882 */ /* 0x000fe20000000000 */
[----:B------:R-:W-:Y:S01]  /*4e10*/  UMOV UR11, UR22 ;  /* 0x00000016000b7c82 */ /* 0x000fe20008000000 */
[----:B------:R-:W-:-:S03]  /*4e20*/  UMOV UR8, UR20 ;  /* 0x0000001400087c82 */ /* 0x000fc60008000000 */
[----:B------:R0:W-:Y:S02]  /*4e30*/  UTMALDG.3D.MULTICAST [UR8], [UR14], UR19, desc[UR16] ;  /* 0x000010080e0073b4 */ /* 0x0001e40008011813 */
[----:B0-----:R-:W-:Y:S01]  /*4e40*/  UMOV UR8, UR21 ;  /* 0x0000001500087c82 */ /* 0x001fe20008000000 */
[----:B------:R-:W-:Y:S02]  /*4e50*/  UMOV UR11, UR23 ;  /* 0x00000017000b7c82 */ /* 0x000fe40008000000 */
[----:B------:R0:W-:Y:S02]  /*4e60*/  UTMALDG.3D.MULTICAST [UR8], [UR30], UR29, desc[UR16] ;  /* 0x000010081e0073b4 */ /* 0x0001e4000801181d */
[----:B0-----:R-:W-:Y:S05]  /*4e70*/  @P3 BRA `(.L_x_113) ;  /* 0xfffffffc00303947 */ /* 0x001fea000383ffff */
.L_x_109:
[----:B------:R-:W-:Y:S05]  /*4e80*/  BSYNC B1 ;  /* 0x0000000000017941 */ /* 0x000fea0003800000 */
.L_x_108:
[----:B------:R-:W2:Y:S01]  /*4e90*/  LDL.64 R10, [R1] ;  /* 0x00000000010a7983 */ /* 0x000ea20000100a00 */
[----:B------:R-:W-:Y:S01]  /*4ea0*/  LOP3.LUT P4, RZ, R8, 0xff, RZ, 0xc0, !PT ;  /* 0x000000ff08ff7812 */ /* 0x000fe2000788c0ff */
[----:B------:R-:W-:Y:S01]  /*4eb0*/  VIADD R4, R7, UR40 ;  /* 0x0000002807047c36 */ /* 0x000fe20008000000 */
[----:B------:R-:W-:Y:S01]  /*4ec0*/  ULDC.64 UR8, c[0x0][0x650] ;  /* 0x0001940000087ab9 */ /* 0x000fe20000000a00 */
[----:B------:R-:W-:Y:S01]  /*4ed0*/  IMAD.U32 R5, RZ, RZ, UR40 ;  /* 0x00000028ff057e24 */ /* 0x000fe2000f8e00ff */
[----:B------:R-:W-:Y:S01]  /*4ee0*/  UISETP.GE.U32.AND UP0, UPT, UR40, 0xe, UPT ;  /* 0x0000000e2800788c */ /* 0x000fe2000bf06070 */
[----:B------:R-:W-:Y:S01]  /*4ef0*/  BSSY B1, `(.L_x_114) ;  /* 0x0000070000017945 */ /* 0x000fe20003800000 */
[----:B------:R-:W-:Y:S01]  /*4f00*/  SHF.R.U32.HI R2, RZ, 0x1, R4 ;  /* 0x00000001ff027819 */ /* 0x000fe20000011604 */
[----:B------:R-:W-:Y:S01]  /*4f10*/  IMAD.MOV.U32 R19, RZ, RZ, -0x1 ;  /* 0xffffffffff137424 */ /* 0x000fe200078e00ff */
[----:B------:R-:W-:Y:S01]  /*4f20*/  ISETP.GT.U32.AND P1, PT, R4, 0xd, PT ;  /* 0x0000000d0400780c */ /* 0x000fe20003f24070 */
[----:B------:R-:W-:Y:S01]  /*4f30*/  IMAD.MOV.U32 R22, RZ, RZ, -0x1 ;  /* 0xffffffffff167424 */ /* 0x000fe200078e00ff */
[----:B------:R-:W-:-:S02]  /*4f40*/  PLOP3.LUT P3, PT, PT, PT, UP0, 0x80, 0x0 ;  /* 0x000000000000781c */ /* 0x000fc40003f6f008 */
[----:B------:R-:W-:Y:S01]  /*4f50*/  ISETP.LT.U32.AND P1, PT, R5, 0xe, P1 ;  /* 0x0000000e0500780c */ /* 0x000fe20000f21070 */
[----:B------:R-:W0:Y:S01]  /*4f60*/  @P4 S2R R8, SR_CgaCtaId ;  /* 0x0000000000084919 */ /* 0x000e220000008800 */
[----:B------:R-:W-:-:S04]  /*4f70*/  @P4 MOV R3, 0x400 ;  /* 0x0000040000034802 */ /* 0x000fc80000000f00 */
[----:B0-----:R-:W-:Y:S01]  /*4f80*/  @P4 LEA R8, R8, R3, 0x18 ;  /* 0x0000000308084211 */ /* 0x001fe200078ec0ff */
[----:B------:R-:W-:-:S03]  /*4f90*/  IMAD.WIDE.U32 R2, R2, -0x6db6db6d, RZ ;  /* 0x9249249302027825 */ /* 0x000fc600078e00ff */
[----:B------:R0:W-:Y:S01]  /*4fa0*/  @P4 SYNCS.ARRIVE.TRANS64.A1T0 RZ, [R8+URZ+0x118], RZ ;  /* 0x000118ff08ff49a7 */ /* 0x0001e2000810003f */
[----:B------:R-:W-:Y:S01]  /*4fb0*/  IMAD.MOV.U32 R2, RZ, RZ, -0x1 ;  /* 0xffffffffff027424 */ /* 0x000fe200078e00ff */
[----:B------:R-:W-:Y:S02]  /*4fc0*/  SHF.R.U32.HI R5, RZ, 0x2, R3 ;  /* 0x00000002ff057819 */ /* 0x000fe40000011603 */
[----:B------:R-:W-:-:S03]  /*4fd0*/  SEL R3, RZ, 0x1, !P1 ;  /* 0x00000001ff037807 */ /* 0x000fc60004800000 */
[----:B------:R-:W-:Y:S01]  /*4fe0*/  IMAD R7, R5, -0xe, R4 ;  /* 0xfffffff205077824 */ /* 0x000fe200078e0204 */
[----:B------:R-:W-:Y:S02]  /*4ff0*/  LOP3.LUT R0, R0, R3, RZ, 0x3c, !PT ;  /* 0x0000000300007212 */ /* 0x000fe400078e3cff */
[----:B------:R-:W-:Y:S02]  /*5000*/  PRMT R3, RZ, 0x7610, R3 ;  /* 0x00007610ff037816 */ /* 0x000fe40000000003 */
[----:B------:R-:W-:Y:S02]  /*5010*/  @P3 LOP3.LUT R0, R0, 0x1, R5, 0x78, !PT ;  /* 0x0000000100003812 */ /* 0x000fe400078e7805 */
[----:B0-----:R-:W-:Y:S02]  /*5020*/  PRMT R8, RZ, 0x7610, R8 ;  /* 0x00007610ff087816 */ /* 0x001fe40000000008 */
[----:B--2---:R-:W-:-:S04]  /*5030*/  IADD3 R18, P4, R18, R10, RZ ;  /* 0x0000000a12127210 */ /* 0x004fc80007f9e0ff */
[----:B------:R-:W-:Y:S01]  /*5040*/  ISETP.GE.U32.AND P1, PT, R18, UR8, PT ;  /* 0x0000000812007c0c */ /* 0x000fe2000bf26070 */
[----:B------:R-:W-:-:S05]  /*5050*/  IMAD.X R17, R17, 0x1, R23, P4 ;  /* 0x0000000111117824 */ /* 0x000fca00020e0617 */
[----:B------:R-:W-:-:S13]  /*5060*/  ISETP.GE.U32.AND.EX P1, PT, R17, UR9, PT, P1 ;  /* 0x0000000911007c0c */ /* 0x000fda000bf26110 */
[----:B------:R-:W-:Y:S05]  /*5070*/  @P1 BRA `(.L_x_115) ;  /* 0x00000004005c1947 */ /* 0x000fea0003800000 */
[----:B------:R-:W0:Y:S01]  /*5080*/  S2R R11, SR_CTAID.X ;  /* 0x00000000000b7919 */ /* 0x000e220000002500 */
[----:B------:R-:W-:Y:S01]  /*5090*/  ULDC.64 UR8, c[0x0][0x628] ;  /* 0x00018a0000087ab9 */ /* 0x000fe20000000a00 */
[----:B------:R-:W1:Y:S01]  /*50a0*/  LDC R12, c[0x0][0x144] ;  /* 0x00005100ff0c7b82 */ /* 0x000e620000000800 */
[----:B------:R-:W-:Y:S01]  /*50b0*/  ISETP.NE.U32.AND P1, PT, RZ, UR8, PT ;  /* 0x00000008ff007c0c */ /* 0x000fe2000bf25070 */
[----:B------:R-:W2:Y:S01]  /*50c0*/  S2R R9, SR_CTAID.Y ;  /* 0x0000000000097919 */ /* 0x000ea20000002600 */
[----:B------:R-:W-:Y:S01]  /*50d0*/  ULDC UR10, c[0x0][0x150] ;  /* 0x00005400000a7ab9 */ /* 0x000fe20000000800 */
[----:B------:R-:W-:Y:S01]  /*50e0*/  ULDC UR11, c[0x0][0x630] ;  /* 0x00018c00000b7ab9 */ /* 0x000fe20000000800 */
[----:B------:R-:W-:Y:S01]  /*50f0*/  ISETP.NE.AND.EX P1, PT, RZ, UR9, PT, P1 ;  /* 0x00000009ff007c0c */ /* 0x000fe2000bf25310 */
[----:B------:R-:W-:Y:S01]  /*5100*/  IMAD.MOV.U32 R2, RZ, RZ, R18 ;  /* 0x000000ffff027224 */ /* 0x000fe200078e0012 */
[----:B0-----:R-:W-:-:S05]  /*5110*/  I2FP.F32.U32 R3, R11 ;  /* 0x0000000b00037245 */ /* 0x001fca0000201000 */
[----:B------:R-:W-:Y:S01]  /*5120*/  FMUL R14, R3, UR10 ;  /* 0x0000000a030e7c20 */ /* 0x000fe20008400000 */
[----:B------:R-:W-:-:S05]  /*5130*/  IMAD.MOV.U32 R3, RZ, RZ, R17 ;  /* 0x000000ffff037224 */ /* 0x000fca00078e0011 */
[----:B--2---:R-:W-:Y:S05]  /*5140*/  @!P1 BRA `(.L_x_116) ;  /* 0x0000000000289947 */ /* 0x004fea0003800000 */
[----:B------:R-:W-:Y:S02]  /*5150*/  ULDC UR10, c[0x0][0x634] ;  /* 0x00018d00000a7ab9 */ /* 0x000fe40000000800 */
[----:B------:R-:W-:-:S05]  /*5160*/  IADD3 R3, P1, R18, UR10, RZ ;  /* 0x0000000a12037c10 */ /* 0x000fca000ff3e0ff */
[----:B------:R-:W-:-:S04]  /*5170*/  IMAD.X R13, RZ, RZ, R17, P1 ;  /* 0x000000ffff0d7224 */ /* 0x000fc800008e0611 */
[----:B------:R-:W-:-:S04]  /*5180*/  IMAD.WIDE.U32 R4, R13, UR8, RZ ;  /* 0x000000080d047c25 */ /* 0x000fc8000f8e00ff */
[----:B------:R-:W-:-:S04]  /*5190*/  IMAD.WIDE.U32 R4, P1, R3, UR9, R4 ;  /* 0x0000000903047c25 */ /* 0x000fc8000f820004 */
[----:B------:R-:W-:-:S04]  /*51a0*/  IMAD.WIDE.U32 R2, R3, UR8, RZ ;  /* 0x0000000803027c25 */ /* 0x000fc8000f8e00ff */
[----:B------:R-:W-:Y:S01]  /*51b0*/  IMAD.MOV.U32 R2, RZ, RZ, R5 ;  /* 0x000000ffff027224 */ /* 0x000fe200078e0005 */
[----:B------:R-:W-:Y:S01]  /*51c0*/  IADD3 RZ, P3, R3, R4, RZ ;  /* 0x0000000403ff7210 */ /* 0x000fe20007f7e0ff */
[----:B------:R-:W-:-:S04]  /*51d0*/  IMAD.X R3, RZ, RZ, RZ, P1 ;  /* 0x000000ffff037224 */ /* 0x000fc800008e06ff */
[----:B------:R-:W-:-:S08]  /*51e0*/  IMAD.WIDE.U32.X R2, R13, UR9, R2, P3 ;  /* 0x000000090d027c25 */ /* 0x000fd000098e0402 */
.L_x_116:
[--C-:B------:R-:W-:Y:S01]  /*51f0*/  SHF.R.U64 R10, R2, UR11, R3.reuse ;  /* 0x0000000b020a7c19 */ /* 0x100fe20008001203 */
[----:B------:R-:W0:Y:S01]  /*5200*/  F2I.U32.TRUNC.NTZ R14, R14 ;  /* 0x0000000e000e7305 */ /* 0x000e22000020f000 */
[----:B------:R-:W-:Y:S01]  /*5210*/  SHF.R.U32.HI R2, RZ, UR11, R3 ;  /* 0x0000000bff027c19 */ /* 0x000fe20008011603 */
[----:B------:R-:W-:Y:S01]  /*5220*/  ULDC.64 UR8, c[0x0][0x620] ;  /* 0x0001880000087ab9 */ /* 0x000fe20000000a00 */
[----:B------:R-:W-:Y:S01]  /*5230*/  IADD3 R5, P1, RZ, -R10, RZ ;  /* 0x8000000aff057210 */ /* 0x000fe20007f3e0ff */
[----:B------:R-:W-:Y:S01]  /*5240*/  IMAD.MOV.U32 R3, RZ, RZ, R17 ;  /* 0x000000ffff037224 */ /* 0x000fe200078e0011 */
[----:B------:R-:W-:-:S03]  /*5250*/  ULDC.64 UR10, c[0x0][0x640] ;  /* 0x00019000000a7ab9 */ /* 0x000fc60000000a00 */
[----:B------:R-:W-:Y:S01]  /*5260*/  IMAD.X R2, RZ, RZ, ~R2, P1 ;  /* 0x000000ffff027224 */ /* 0x000fe200008e0e02 */
[----:B------:R-:W-:-:S03]  /*5270*/  ISETP.NE.U32.AND P1, PT, RZ, UR10, PT ;  /* 0x0000000aff007c0c */ /* 0x000fc6000bf25070 */
[----:B------:R-:W-:Y:S01]  /*5280*/  IMAD R4, R2, UR8, RZ ;  /* 0x0000000802047c24 */ /* 0x000fe2000f8e02ff */
[----:B------:R-:W-:Y:S01]  /*5290*/  ISETP.NE.AND.EX P1, PT, RZ, UR11, PT, P1 ;  /* 0x0000000bff007c0c */ /* 0x000fe2000bf25310 */
[----:B------:R-:W-:-:S04]  /*52a0*/  IMAD.MOV.U32 R2, RZ, RZ, R18 ;  /* 0x000000ffff027224 */ /* 0x000fc800078e0012 */
[----:B------:R-:W-:Y:S01]  /*52b0*/  IMAD.WIDE.U32 R2, R5, UR8, R2 ;  /* 0x0000000805027c25 */ /* 0x000fe2000f8e0002 */
[----:B------:R-:W-:-:S03]  /*52c0*/  ULDC UR8, c[0x0][0x618] ;  /* 0x0001860000087ab9 */ /* 0x000fc60000000800 */
[----:B------:R-:W-:Y:S01]  /*52d0*/  IMAD R5, R5, UR9, R4 ;  /* 0x0000000905057c24 */ /* 0x000fe2000f8e0204 */
[----:B------:R-:W-:Y:S01]  /*52e0*/  ULDC UR9, c[0x0][0x154] ;  /* 0x0000550000097ab9 */ /* 0x000fe20000000800 */
[----:B0-----:R-:W-:Y:S02]  /*52f0*/  IMAD.MOV R4, RZ, RZ, -R14 ;  /* 0x000000ffff047224 */ /* 0x001fe400078e0a0e */
[----:B------:R-:W0:Y:S01]  /*5300*/  LDC R14, c[0x0][0x148] ;  /* 0x00005200ff0e7b82 */ /* 0x000e220000000800 */
[----:B------:R-:W-:Y:S02]  /*5310*/  IMAD.IADD R3, R3, 0x1, R5 ;  /* 0x0000000103037824 */ /* 0x000fe400078e0205 */
[----:B-1----:R-:W-:Y:S01]  /*5320*/  IMAD R11, R12, R4, R11 ;  /* 0x000000040c0b7224 */ /* 0x002fe200078e020b */
[----:B------:R-:W-:Y:S02]  /*5330*/  I2FP.F32.U32 R4, R9 ;  /* 0x0000000900047245 */ /* 0x000fe40000201000 */
[----:B------:R-:W-:-:S02]  /*5340*/  SHF.R.U64 R12, R2, UR8, R3 ;  /* 0x00000008020c7c19 */ /* 0x000fc40008001203 */
[----:B------:R-:W-:Y:S01]  /*5350*/  SHF.R.U32.HI R3, RZ, UR8, R3 ;  /* 0x00000008ff037c19 */ /* 0x000fe20008011603 */
[----:B------:R-:W-:Y:S01]  /*5360*/  FMUL R4, R4, UR9 ;  /* 0x0000000904047c20 */ /* 0x000fe20008400000 */
[----:B------:R-:W-:Y:S02]  /*5370*/  ULDC UR8, c[0x0][0x608] ;  /* 0x0001820000087ab9 */ /* 0x000fe40000000800 */
[--C-:B------:R-:W-:Y:S01]  /*5380*/  SHF.R.U64 R15, R12, UR8, R3.reuse ;  /* 0x000000080c0f7c19 */ /* 0x100fe20008001203 */
[----:B------:R1:W2:Y:S01]  /*5390*/  F2I.U32.TRUNC.NTZ R20, R4 ;  /* 0x0000000400147305 */ /* 0x0002a2000020f000 */
[----:B------:R-:W-:Y:S01]  /*53a0*/  SHF.R.U32.HI R2, RZ, UR8, R3 ;  /* 0x00000008ff027c19 */ /* 0x000fe20008011603 */
[----:B------:R-:W-:-:S03]  /*53b0*/  ULDC UR8, c[0x0][0x658] ;  /* 0x0001960000087ab9 */ /* 0x000fc60000000800 */
[--C-:B------:R-:W-:Y:S02]  /*53c0*/  SHF.R.U64 R13, R15, UR8, R2.reuse ;  /* 0x000000080f0d7c19 */ /* 0x100fe40008001202 */
[----:B------:R-:W-:-:S03]  /*53d0*/  SHF.R.U32.HI R19, RZ, UR8, R2 ;  /* 0x00000008ff137c19 */ /* 0x000fc60008011602 */
[----:B------:R-:W-:Y:S02]  /*53e0*/  IMAD.MOV.U32 R2, RZ, RZ, R13 ;  /* 0x000000ffff027224 */ /* 0x000fe400078e000d */
[----:B------:R-:W-:Y:S01]  /*53f0*/  IMAD.MOV.U32 R3, RZ, RZ, R19 ;  /* 0x000000ffff037224 */ /* 0x000fe200078e0013 */
[----:B-1----:R-:W-:Y:S06]  /*5400*/  @!P1 BRA `(.L_x_117) ;  /* 0x0000000000289947 */ /* 0x002fec0003800000 */
        /* <DEDUP_REMOVED lines=10> */
.L_x_117:
[----:B------:R-:W1:Y:S01]  /*54b0*/  LDC R4, c[0x0][0x65c] ;  /* 0x00019700ff047b82 */ /* 0x000e620000000800 */
[----:B------:R-:W-:Y:S01]  /*54c0*/  ULDC UR8, c[0x0][0x648] ;  /* 0x0001920000087ab9 */ /* 0x000fe20000000800 */
[----:B------:R-:W-:Y:S01]  /*54d0*/  LOP3.LUT R15, R15, UR7, RZ, 0xc0, !PT ;  /* 0x000000070f0f7c12 */ /* 0x000fe2000f8ec0ff */
[----:B--2---:R-:W-:Y:S01]  /*54e0*/  IMAD.MOV R20, RZ, RZ, -R20 ;  /* 0x000000ffff147224 */ /* 0x004fe200078e0a14 */
[----:B------:R-:W-:Y:S01]  /*54f0*/  SHF.R.U64 R2, R2, UR8, R3 ;  /* 0x0000000802027c19 */ /* 0x000fe20008001203 */
[----:B------:R-:W-:Y:S01]  /*5500*/  ULDC UR8, c[0x0][0x638] ;  /* 0x00018e0000087ab9 */ /* 0x000fe20000000800 */
[----:B------:R-:W-:Y:S01]  /*5510*/  LOP3.LUT R12, R12, UR4, RZ, 0xc0, !PT ;  /* 0x000000040c0c7c12 */ /* 0x000fe2000f8ec0ff */
[----:B------:R-:W-:Y:S01]  /*5520*/  ULDC UR9, c[0x0][0x610] ;  /* 0x0001840000097ab9 */ /* 0x000fe20000000800 */
[----:B------:R-:W-:Y:S01]  /*5530*/  IMAD.MOV.U32 R3, RZ, RZ, 0x1 ;  /* 0x00000001ff037424 */ /* 0x000fe200078e00ff */
[----:B-1----:R-:W-:Y:S01]  /*5540*/  ISETP.NE.AND P1, PT, R4, 0x1, PT ;  /* 0x000000010400780c */ /* 0x002fe20003f25270 */
[----:B------:R-:W-:-:S02]  /*5550*/  IMAD.MOV R4, RZ, RZ, -R2 ;  /* 0x000000ffff047224 */ /* 0x000fc400078e0a02 */
[----:B------:R-:W-:Y:S02]  /*5560*/  IMAD R2, R2, UR5, R15 ;  /* 0x0000000502027c24 */ /* 0x000fe4000f8e020f */
[----:B------:R-:W-:Y:S01]  /*5570*/  IMAD R13, R4, UR8, R13 ;  /* 0x00000008040d7c24 */ /* 0x000fe2000f8e020d */
[----:B------:R-:W-:-:S07]  /*5580*/  ULDC UR8, c[0x0][0x600] ;  /* 0x0001800000087ab9 */ /* 0x000fce0000000800 */
[----:B0-----:R-:W-:-:S04]  /*5590*/  @P1 IMAD R11, R14, R20, R9 ;  /* 0x000000140e0b1224 */ /* 0x001fc800078e0209 */
[----:B------:R-:W-:Y:S02]  /*55a0*/  IMAD R11, R2, UR9, R11 ;  /* 0x00000009020b7c24 */ /* 0x000fe4000f8e020b */
[----:B------:R-:W-:-:S05]  /*55b0*/  IMAD R2, R13, UR8, R12 ;  /* 0x000000080d027c24 */ /* 0x000fca000f8e020c */
[----:B------:R-:W-:Y:S02]  /*55c0*/  SEL R22, R2, R11, !P1 ;  /* 0x0000000b02167207 */ /* 0x000fe40004800000 */
[----:B------:R-:W-:Y:S01]  /*55d0*/  SEL R19, R11, R2, !P1 ;  /* 0x000000020b137207 */ /* 0x000fe20004800000 */
[----:B------:R-:W-:-:S07]  /*55e0*/  IMAD.MOV.U32 R2, RZ, RZ, R10 ;  /* 0x000000ffff027224 */ /* 0x000fce00078e000a */
.L_x_115:
[----:B------:R-:W-:Y:S05]  /*55f0*/  BSYNC B1 ;  /* 0x0000000000017941 */ /* 0x000fea0003800000 */
.L_x_114:
[----:B------:R-:W-:-:S13]  /*5600*/  LOP3.LUT P1, RZ, R3, 0xff, RZ, 0xc0, !PT ;  /* 0x000000ff03ff7812 */ /* 0x000fda000782c0ff */
[----:B------:R-:W-:Y:S05]  /*5610*/  @P1 BRA `(.L_x_118) ;  /* 0xfffffff400101947 */ /* 0x000fea000383ffff */
[----:B------:R-:W-:Y:S05]  /*5620*/  BSYNC B0 ;  /* 0x0000000000007941 */ /* 0x000fea0003800000 */
.L_x_106:
[----:B------:R-:W-:-:S03]  /*5630*/  UMOV UR8, 0xffffffff ;  /* 0xffffffff00087882 */ /* 0x000fc60000000000 */
[----:B------:R-:W-:Y:S05]  /*5640*/  BRA.DIV UR8, `(.L_x_119) ;  /* 0x0000000a08a87947 */ /* 0x000fea000b800000 */
[----:B------:R-:W-:-:S13]  /*5650*/  ELECT P6, URZ, PT ;  /* 0x00000000003f782f */ /* 0x000fda00038c0000 */
.L_x_145:
[----:B------:R-:W-:Y:S04]  /*5660*/  BSSY B0, `(.L_x_120) ;  /* 0x0000085000007945 */ /* 0x000fe80003800000 */
[----:B------:R-:W-:Y:S05]  /*5670*/  @!P6 BRA `(.L_x_121) ;  /* 0x00000008000ce947 */ /* 0x000fea0003800000 */
[----:B------:R-:W-:-:S04]  /*5680*/  LOP3.LUT R16, R16, 0x2, RZ, 0xfc, !PT ;  /* 0x0000000210107812 */ /* 0x000fc800078efcff */
[----:B------:R-:W-:-:S13]  /*5690*/  ISETP.NE.AND P0, PT, R16, 0x3, PT ;  /* 0x000000031000780c */ /* 0x000fda0003f05270 */
[----:B------:R-:W-:Y:S05]  /*56a0*/  @!P0 BRA `(.L_x_122) ;  /* 0x0000000000048947 */ /* 0x000fea0003800000 */
[----:B------:R-:W-:Y:S01]  /*56b0*/  BPT.TRAP 0x1 ;  /* 0x000000040000795c */ /* 0x000fe20000300000 */
.L_x_122:
[----:B------:R-:W0:Y:S01]  /*56c0*/  S2R R3, SR_CgaCtaId ;  /* 0x0000000000037919 */ /* 0x000e220000008800 */
[----:B------:R-:W-:Y:S02]  /*56d0*/  MOV R2, 0x400 ;  /* 0x0000040000027802 */ /* 0x000fe40000000f00 */
[----:B------:R-:W-:Y:S02]  /*56e0*/  SHF.L.U32 R4, R0, 0x1f, RZ ;  /* 0x0000001f00047819 */ /* 0x000fe400000006ff */
[----:B0-----:R-:W-:-:S05]  /*56f0*/  LEA R2, R3, R2, 0x18 ;  /* 0x0000000203027211 */ /* 0x001fca00078ec0ff */
[----:B------:R-:W-:-:S04]  /*5700*/  VIADD R2, R2, 0x70 ;  /* 0x0000007002027836 */ /* 0x000fc80000000000 */
[C---:B------:R-:W-:Y:S02]  /*5710*/  IMAD R9, R7.reuse, 0x8, R2 ;  /* 0x0000000807097824 */ /* 0x040fe400078e0202 */
[----:B------:R-:W-:Y:S02]  /*5720*/  VIADD R7, R7, 0x1 ;  /* 0x0000000107077836 */ /* 0x000fe40000000000 */
[----:B------:R-:W0:Y:S03]  /*5730*/  SYNCS.PHASECHK.TRANS64.TRYWAIT P0, [R9+URZ], R4 ;  /* 0x00000004090075a7 */ /* 0x000e26000800017f */
[----:B------:R-:W-:-:S04]  /*5740*/  ISETP.NE.AND P1, PT, R7, 0xe, PT ;  /* 0x0000000e0700780c */ /* 0x000fc80003f25270 */
[----:B------:R-:W-:Y:S02]  /*5750*/  SEL R3, RZ, 0x1, P1 ;  /* 0x00000001ff037807 */ /* 0x000fe40000800000 */
[----:B------:R-:W-:Y:S02]  /*5760*/  SEL R7, R7, RZ, P1 ;  /* 0x000000ff07077207 */ /* 0x000fe40000800000 */
[----:B------:R-:W-:-:S03]  /*5770*/  LOP3.LUT R6, R0, R3, RZ, 0x3c, !PT ;  /* 0x0000000300067212 */ /* 0x000fc600078e3cff */
[----:B------:R-:W-:Y:S01]  /*5780*/  IMAD R8, R7, 0x8, R2 ;  /* 0x0000000807087824 */ /* 0x000fe200078e0202 */
[----:B------:R-:W-:Y:S01]  /*5790*/  SHF.L.U32 R5, R6, 0x1f, RZ ;  /* 0x0000001f06057819 */ /* 0x000fe200000006ff */
[----:B0-----:R-:W-:Y:S06]  /*57a0*/  @!P0 BRA `(.L_x_123) ;  /* 0x0000000800708947 */ /* 0x001fec0003800000 */
.L_x_146:
[----:B------:R-:W1:Y:S01]  /*57b0*/  SYNCS.PHASECHK.TRANS64.TRYWAIT P0, [R8+URZ], R5 ;  /* 0x00000005080075a7 */ /* 0x000e62000800017f */
[----:B------:R-:W-:-:S05]  /*57c0*/  VIADD R0, R7, 0x1 ;  /* 0x0000000107007836 */ /* 0x000fca0000000000 */
[----:B------:R-:W-:-:S04]  /*57d0*/  ISETP.NE.AND P1, PT, R0, 0xe, PT ;  /* 0x0000000e0000780c */ /* 0x000fc80003f25270 */
[----:B------:R-:W-:Y:S02]  /*57e0*/  SEL R3, RZ, 0x1, P1 ;  /* 0x00000001ff037807 */ /* 0x000fe40000800000 */
[----:B------:R-:W-:Y:S02]  /*57f0*/  SEL R7, R0, RZ, P1 ;  /* 0x000000ff00077207 */ /* 0x000fe40000800000 */
[----:B------:R-:W-:-:S03]  /*5800*/  LOP3.LUT R6, R6, R3, RZ, 0x3c, !PT ;  /* 0x0000000306067212 */ /* 0x000fc600078e3cff */
[----:B0-----:R-:W-:Y:S01]  /*5810*/  IMAD R9, R7, 0x8, R2 ;  /* 0x0000000807097824 */ /* 0x001fe200078e0202 */
[----:B------:R-:W-:Y:S01]  /*5820*/  SHF.L.U32 R4, R6, 0x1f, RZ ;  /* 0x0000001f06047819 */ /* 0x000fe200000006ff */
[----:B-1----:R-:W-:Y:S06]  /*5830*/  @!P0 BRA `(.L_x_124) ;  /* 0x0000000800608947 */ /* 0x002fec0003800000 */
.L_x_147:
        /* <DEDUP_REMOVED lines=9> */
.L_x_148:
        /* <DEDUP_REMOVED lines=9> */
.L_x_149:
        /* <DEDUP_REMOVED lines=9> */
.L_x_150:
        /* <DEDUP_REMOVED lines=9> */
.L_x_151:
        /* <DEDUP_REMOVED lines=9> */
.L_x_152:
        /* <DEDUP_REMOVED lines=9> */
.L_x_153:
        /* <DEDUP_REMOVED lines=9> */
.L_x_154:
        /* <DEDUP_REMOVED lines=9> */
.L_x_155:
        /* <DEDUP_REMOVED lines=9> */
.L_x_156:
[----:B------:R-:W1:Y:S01]  /*5d50*/  SYNCS.PHASECHK.TRANS64.TRYWAIT P0, [R8+URZ], R5 ;  /* 0x00000005080075a7 */ /* 0x000e62000800017f */
[----:B------:R-:W-:-:S05]  /*5d60*/  VIADD R0, R7, 0x1 ;  /* 0x0000000107007836 */ /* 0x000fca0000000000 */
[----:B------:R-:W-:-:S04]  /*5d70*/  ISETP.NE.AND P1, PT, R0, 0xe, PT ;  /* 0x0000000e0000780c */ /* 0x000fc80003f25270 */
[----:B------:R-:W-:Y:S02]  /*5d80*/  SEL R3, RZ, 0x1, P1 ;  /* 0x00000001ff037807 */ /* 0x000fe40000800000 */
[----:B------:R-:W-:Y:S02]  /*5d90*/  SEL R7, R0, RZ, P1 ;  /* 0x000000ff00077207 */ /* 0x000fe40000800000 */
[----:B0-----:R-:W-:-:S03]  /*5da0*/  LOP3.LUT R9, R6, R3, RZ, 0x3c, !PT ;  /* 0x0000000306097212 */ /* 0x001fc600078e3cff */
[----:B------:R-:W-:Y:S01]  /*5db0*/  IMAD R11, R7, 0x8, R2 ;  /* 0x00000008070b7824 */ /* 0x000fe200078e0202 */
[----:B------:R-:W-:Y:S01]  /*5dc0*/  SHF.L.U32 R6, R9, 0x1f, RZ ;  /* 0x0000001f09067819 */ /* 0x000fe200000006ff */
[----:B-1----:R-:W-:Y:S06]  /*5dd0*/  @!P0 BRA `(.L_x_134) ;  /* 0x0000000400c08947 */ /* 0x002fec0003800000 */
.L_x_157:
[----:B------:R-:W1:Y:S01]  /*5de0*/  SYNCS.PHASECHK.TRANS64.TRYWAIT P0, [R11+URZ], R6 ;  /* 0x000000060b0075a7 */ /* 0x000e62000800017f */
[----:B------:R-:W-:-:S05]  /*5df0*/  VIADD R0, R7, 0x1 ;  /* 0x0000000107007836 */ /* 0x000fca0000000000 */
[----:B------:R-:W-:-:S04]  /*5e00*/  ISETP.NE.AND P1, PT, R0, 0xe, PT ;  /* 0x0000000e0000780c */ /* 0x000fc80003f25270 */
[----:B------:R-:W-:Y:S02]  /*5e10*/  SEL R4, RZ, 0x1, P1 ;  /* 0x00000001ff047807 */ /* 0x000fe40000800000 */
[----:B------:R-:W-:Y:S02]  /*5e20*/  SEL R3, R0, RZ, P1 ;  /* 0x000000ff00037207 */ /* 0x000fe40000800000 */
[----:B------:R-:W-:Y:S01]  /*5e30*/  LOP3.LUT R0, R9, R4, RZ, 0x3c, !PT ;  /* 0x0000000409007212 */ /* 0x000fe200078e3cff */
[----:B-1----:R-:W-:Y:S06]  /*5e40*/  @!P0 BRA `(.L_x_135) ;  /* 0x0000000400b88947 */ /* 0x002fec0003800000 */
.L_x_158:
[----:B------:R-:W-:Y:S01]  /*5e50*/  IMAD R3, R3, 0x8, R2 ;  /* 0x0000000803037824 */ /* 0x000fe200078e0202 */
[----:B------:R-:W-:-:S07]  /*5e60*/  SHF.L.U32 R0, R0, 0x1f, RZ ;  /* 0x0000001f00007819 */ /* 0x000fce00000006ff */
.L_x_136:
[----:B--2---:R2:W3:Y:S02]  /*5e70*/  SYNCS.PHASECHK.TRANS64.TRYWAIT P0, [R3+URZ], R0 ;  /* 0x00000000030075a7 */ /* 0x0044e4000800017f */
[----:B---3--:R-:W-:Y:S05]  /*5e80*/  @!P0 NANOSLEEP.SYNCS 0x989680 ;  /* 0x009896800000895d */ /* 0x008fea0003900000 */
[----:B------:R-:W3:Y:S02]  /*5e90*/  @!P0 SYNCS.PHASECHK.TRANS64 P0, [R3+URZ], R0 ;  /* 0x00000000030085a7 */ /* 0x000ee4000800007f */
[----:B---3--:R-:W-:Y:S05]  /*5ea0*/  @!P0 BRA `(.L_x_136) ;  /* 0xfffffffc00f08947 */ /* 0x008fea000383ffff */
.L_x_121:
[----:B------:R-:W-:Y:S05]  /*5eb0*/  BSYNC B0 ;  /* 0x0000000000007941 */ /* 0x000fea0003800000 */
.L_x_120:
[----:B------:R-:W-:Y:S05]  /*5ec0*/  EXIT ;  /* 0x000000000000794d */ /* 0x000fea0003800000 */
.L_x_20:
[----:B-1----:R1:W2:Y:S02]  /*5ed0*/  SYNCS.PHASECHK.TRANS64.TRYWAIT P0, [R65+URZ], R0 ;  /* 0x00000000410075a7 */ /* 0x0022a4000800017f */
[----:B--2---:R-:W-:Y:S05]  /*5ee0*/  @!P0 NANOSLEEP.SYNCS 0x989680 ;  /* 0x009896800000895d */ /* 0x004fea0003900000 */
[----:B------:R-:W2:Y:S02]  /*5ef0*/  @!P0 SYNCS.PHASECHK.TRANS64 P0, [R65+URZ], R0 ;  /* 0x00000000410085a7 */ /* 0x000ea4000800007f */
[----:B--2---:R-:W-:Y:S05]  /*5f00*/  @!P0 BRA `(.L_x_20) ;  /* 0xfffffffc00f08947 */ /* 0x004fea000383ffff */
[----:B------:R-:W-:Y:S05]  /*5f10*/  BRA `(.L_x_137) ;  /* 0xffffffb800707947 */ /* 0x000fea000383ffff */
.L_x_25:
[----:B--2---:R2:W3:Y:S02]  /*5f20*/  SYNCS.PHASECHK.TRANS64.TRYWAIT P1, [R3+URZ], R0 ;  /* 0x00000000030075a7 */ /* 0x0044e4000802017f */
[----:B---3--:R-:W-:Y:S05]  /*5f30*/  @!P1 NANOSLEEP.SYNCS 0x989680 ;  /* 0x009896800000995d */ /* 0x008fea0003900000 */
[----:B------:R-:W3:Y:S02]  /*5f40*/  @!P1 SYNCS.PHASECHK.TRANS64 P1, [R3+URZ], R0 ;  /* 0x00000000030095a7 */ /* 0x000ee4000802007f */
[----:B---3--:R-:W-:Y:S05]  /*5f50*/  @!P1 BRA `(.L_x_25) ;  /* 0xfffffffc00f09947 */ /* 0x008fea000383ffff */
[----:B------:R-:W-:Y:S05]  /*5f60*/  BRA `(.L_x_24) ;  /* 0xffffffb800d47947 */ /* 0x000fea000383ffff */
.L_x_30:
[----:B--2---:R-:W-:-:S04]  /*5f70*/  IMAD.U32 R5, RZ, RZ, UR4 ;  /* 0x00000004ff057e24 */ /* 0x004fc8000f8e00ff */
[----:B------:R2:W3:Y:S03]  /*5f80*/  SYNCS.PHASECHK.TRANS64.TRYWAIT P1, [R5+URZ], R4 ;  /* 0x00000004050075a7 */ /* 0x0004e6000802017f */
[----:B---3--:R-:W-:Y:S05]  /*5f90*/  @!P1 NANOSLEEP.SYNCS 0x989680 ;  /* 0x009896800000995d */ /* 0x008fea0003900000 */
[----:B------:R-:W3:Y:S02]  /*5fa0*/  @!P1 SYNCS.PHASECHK.TRANS64 P1, [R5+URZ], R4 ;  /* 0x00000004050095a7 */ /* 0x000ee4000802007f */
[----:B---3--:R-:W-:Y:S05]  /*5fb0*/  @!P1 BRA `(.L_x_30) ;  /* 0xfffffffc00ec9947 */ /* 0x008fea000383ffff */
[----:B------:R-:W-:Y:S05]  /*5fc0*/  BRA `(.L_x_29) ;  /* 0xffffffbc008c7947 */ /* 0x000fea000383ffff */
.L_x_38:
[----:B-1----:R1:W2:Y:S02]  /*5fd0*/  SYNCS.PHASECHK.TRANS64.TRYWAIT P0, [R65+URZ+0x10], R0 ;  /* 0x00001000410075a7 */ /* 0x0022a4000800017f */
[----:B--2---:R-:W-:Y:S05]  /*5fe0*/  @!P0 NANOSLEEP.SYNCS 0x989680 ;  /* 0x009896800000895d */ /* 0x004fea0003900000 */
[----:B------:R-:W2:Y:S02]  /*5ff0*/  @!P0 SYNCS.PHASECHK.TRANS64 P0, [R65+URZ+0x10], R0 ;  /* 0x00001000410085a7 */ /* 0x000ea4000800007f */
[----:B--2---:R-:W-:Y:S05]  /*6000*/  @!P0 BRA `(.L_x_38) ;  /* 0xfffffffc00f08947 */ /* 0x004fea000383ffff */
[----:B------:R-:W-:Y:S05]  /*6010*/  BRA `(.L_x_138) ;  /* 0xffffffc000e47947 */ /* 0x000fea000383ffff */
.L_x_107:
[----:B------:R-:W-:Y:S01]  /*6020*/  BSSY B1, `(.L_x_139) ;  /* 0x0000006000017945 */ /* 0x000fe20003800000 */
[----:B------:R-:W-:-:S07]  /*6030*/  IMAD.MOV.U32 R15, RZ, RZ, -0x1 ;  /* 0xffffffffff0f7424 */ /* 0x000fce00078e00ff */
[----:B-----5:R-:W-:Y:S05]  /*6040*/  WARPSYNC.COLLECTIVE R15, `(.L_x_140) ;  /* 0x000000000f0c7348 */ /* 0x020fea0003c00000 */
[----:B------:R-:W-:Y:S02]  /*6050*/  ELECT P6, UR62, PT ;  /* 0x00000000003e782f */ /* 0x000fe400038c0000 */
[----:B------:R-:W-:Y:S01]  /*6060*/  MOV R14, UR62 ;  /* 0x0000003e000e7c02 */ /* 0x000fe20008000f00 */
[----:B-----5:R-:W-:Y:S10]  /*6070*/  ENDCOLLECTIVE ;  /* 0x000000000000791b */ /* 0x020ff40003800000 */
.L_x_140:
[----:B------:R-:W-:Y:S05]  /*6080*/  BSYNC B1 ;  /* 0x0000000000017941 */ /* 0x000fea0003800000 */
.L_x_139:
[----:B------:R-:W-:Y:S05]  /*6090*/  BRA `(.L_x_141) ;  /* 0xffffffe8007c7947 */ /* 0x000fea000383ffff */
.L_x_110:
[----:B0-----:R0:W1:Y:S02]  /*60a0*/  SYNCS.PHASECHK.TRANS64.TRYWAIT P1, [R10+URZ+0x70], R5 ;  /* 0x000070050a0075a7 */ /* 0x001064000802017f */
[----:B-1----:R-:W-:Y:S05]  /*60b0*/  @!P1 NANOSLEEP.SYNCS 0x989680 ;  /* 0x009896800000995d */ /* 0x002fea0003900000 */
[----:B------:R-:W1:Y:S02]  /*60c0*/  @!P1 SYNCS.PHASECHK.TRANS64 P1, [R10+URZ+0x70], R5 ;  /* 0x000070050a0095a7 */ /* 0x000e64000802007f */
[----:B-1----:R-:W-:Y:S05]  /*60d0*/  @!P1 BRA `(.L_x_110) ;  /* 0xfffffffc00f09947 */ /* 0x002fea000383ffff */
[----:B------:R-:W-:Y:S05]  /*60e0*/  BRA `(.L_x_142) ;  /* 0xffffffe800b47947 */ /* 0x000fea000383ffff */
.L_x_119:
[----:B------:R-:W-:Y:S01]  /*60f0*/  BSSY B0, `(.L_x_143) ;  /* 0x0000006000007945 */ /* 0x000fe20003800000 */
[----:B------:R-:W-:-:S07]  /*6100*/  IMAD.MOV.U32 R15, RZ, RZ, -0x1 ;  /* 0xffffffffff0f7424 */ /* 0x000fce00078e00ff */
[----:B-----5:R-:W-:Y:S05]  /*6110*/  WARPSYNC.COLLECTIVE R15, `(.L_x_144) ;  /* 0x000000000f0c7348 */ /* 0x020fea0003c00000 */
[----:B------:R-:W-:Y:S02]  /*6120*/  ELECT P6, UR62, PT ;  /* 0x00000000003e782f */ /* 0x000fe400038c0000 */
[----:B------:R-:W-:Y:S01]  /*6130*/  MOV R14, UR62 ;  /* 0x0000003e000e7c02 */ /* 0x000fe20008000f00 */
[----:B-----5:R-:W-:Y:S10]  /*6140*/  ENDCOLLECTIVE ;  /* 0x000000000000791b */ /* 0x020ff40003800000 */
.L_x_144:
[----:B------:R-:W-:Y:S05]  /*6150*/  BSYNC B0 ;  /* 0x0000000000007941 */ /* 0x000fea0003800000 */
.L_x_143:
[----:B------:R-:W-:Y:S05]  /*6160*/  BRA `(.L_x_145) ;  /* 0xfffffff4003c7947 */ /* 0x000fea000383ffff */
.L_x_123:
[----:B0-----:R0:W1:Y:S02]  /*6170*/  SYNCS.PHASECHK.TRANS64.TRYWAIT P0, [R9+URZ], R4 ;  /* 0x00000004090075a7 */ /* 0x001064000800017f */
[----:B-1----:R-:W-:Y:S05]  /*6180*/  @!P0 NANOSLEEP.SYNCS 0x989680 ;  /* 0x009896800000895d */ /* 0x002fea0003900000 */
[----:B------:R-:W1:Y:S02]  /*6190*/  @!P0 SYNCS.PHASECHK.TRANS64 P0, [R9+URZ], R4 ;  /* 0x00000004090085a7 */ /* 0x000e64000800007f */
[----:B-1----:R-:W-:Y:S05]  /*61a0*/  @!P0 BRA `(.L_x_123) ;  /* 0xfffffffc00f08947 */ /* 0x002fea000383ffff */
[----:B------:R-:W-:Y:S05]  /*61b0*/  BRA `(.L_x_146) ;  /* 0xfffffff4007c7947 */ /* 0x000fea000383ffff */
.L_x_124:
[----:B0-----:R0:W1:Y:S02]  /*61c0*/  SYNCS.PHASECHK.TRANS64.TRYWAIT P0, [R8+URZ], R5 ;  /* 0x00000005080075a7 */ /* 0x001064000800017f */
[----:B-1----:R-:W-:Y:S05]  /*61d0*/  @!P0 NANOSLEEP.SYNCS 0x989680 ;  /* 0x009896800000895d */ /* 0x002fea0003900000 */
[----:B------:R-:W1:Y:S02]  /*61e0*/  @!P0 SYNCS.PHASECHK.TRANS64 P0, [R8+URZ], R5 ;  /* 0x00000005080085a7 */ /* 0x000e64000800007f */
[----:B-1----:R-:W-:Y:S05]  /*61f0*/  @!P0 BRA `(.L_x_124) ;  /* 0xfffffffc00f08947 */ /* 0x002fea000383ffff */
[----:B------:R-:W-:Y:S05]  /*6200*/  BRA `(.L_x_147) ;  /* 0xfffffff4008c7947 */ /* 0x000fea000383ffff */
.L_x_125:
[----:B0-----:R0:W1:Y:S02]  /*6210*/  SYNCS.PHASECHK.TRANS64.TRYWAIT P0, [R9+URZ], R4 ;  /* 0x00000004090075a7 */ /* 0x001064000800017f */
[----:B-1----:R-:W-:Y:S05]  /*6220*/  @!P0 NANOSLEEP.SYNCS 0x989680 ;  /* 0x009896800000895d */ /* 0x002fea0003900000 */
[----:B------:R-:W1:Y:S02]  /*6230*/  @!P0 SYNCS.PHASECHK.TRANS64 P0, [R9+URZ], R4 ;  /* 0x00000004090085a7 */ /* 0x000e64000800007f */
[----:B-1----:R-:W-:Y:S05]  /*6240*/  @!P0 BRA `(.L_x_125) ;  /* 0xfffffffc00f08947 */ /* 0x002fea000383ffff */
[----:B------:R-:W-:Y:S05]  /*6250*/  BRA `(.L_x_148) ;  /* 0xfffffff4009c7947 */ /* 0x000fea000383ffff */
.L_x_126:
[----:B0-----:R0:W1:Y:S02]  /*6260*/  SYNCS.PHASECHK.TRANS64.TRYWAIT P0, [R8+URZ], R5 ;  /* 0x00000005080075a7 */ /* 0x001064000800017f */
[----:B-1----:R-:W-:Y:S05]  /*6270*/  @!P0 NANOSLEEP.SYNCS 0x989680 ;  /* 0x009896800000895d */ /* 0x002fea0003900000 */
[----:B------:R-:W1:Y:S02]  /*6280*/  @!P0 SYNCS.PHASECHK.TRANS64 P0, [R8+URZ], R5 ;  /* 0x00000005080085a7 */ /* 0x000e64000800007f */
[----:B-1----:R-:W-:Y:S05]  /*6290*/  @!P0 BRA `(.L_x_126) ;  /* 0xfffffffc00f08947 */ /* 0x002fea000383ffff */
[----:B------:R-:W-:Y:S05]  /*62a0*/  BRA `(.L_x_149) ;  /* 0xfffffff400ac7947 */ /* 0x000fea000383ffff */
.L_x_127:
[----:B0-----:R0:W1:Y:S02]  /*62b0*/  SYNCS.PHASECHK.TRANS64.TRYWAIT P0, [R9+URZ], R4 ;  /* 0x00000004090075a7 */ /* 0x001064000800017f */
[----:B-1----:R-:W-:Y:S05]  /*62c0*/  @!P0 NANOSLEEP.SYNCS 0x989680 ;  /* 0x009896800000895d */ /* 0x002fea0003900000 */
[----:B------:R-:W1:Y:S02]  /*62d0*/  @!P0 SYNCS.PHASECHK.TRANS64 P0, [R9+URZ], R4 ;  /* 0x00000004090085a7 */ /* 0x000e64000800007f */
[----:B-1----:R-:W-:Y:S05]  /*62e0*/  @!P0 BRA `(.L_x_127) ;  /* 0xfffffffc00f08947 */ /* 0x002fea000383ffff */
[----:B------:R-:W-:Y:S05]  /*62f0*/  BRA `(.L_x_150) ;  /* 0xfffffff400bc7947 */ /* 0x000fea000383ffff */
.L_x_128:
[----:B0-----:R0:W1:Y:S02]  /*6300*/  SYNCS.PHASECHK.TRANS64.TRYWAIT P0, [R8+URZ], R5 ;  /* 0x00000005080075a7 */ /* 0x001064000800017f */
[----:B-1----:R-:W-:Y:S05]  /*6310*/  @!P0 NANOSLEEP.SYNCS 0x989680 ;  /* 0x009896800000895d */ /* 0x002fea0003900000 */
[----:B------:R-:W1:Y:S02]  /*6320*/  @!P0 SYNCS.PHASECHK.TRANS64 P0, [R8+URZ], R5 ;  /* 0x00000005080085a7 */ /* 0x000e64000800007f */
[----:B-1----:R-:W-:Y:S05]  /*6330*/  @!P0 BRA `(.L_x_128) ;  /* 0xfffffffc00f08947 */ /* 0x002fea000383ffff */
[----:B------:R-:W-:Y:S05]  /*6340*/  BRA `(.L_x_151) ;  /* 0xfffffff400cc7947 */ /* 0x000fea000383ffff */
.L_x_129:
[----:B0-----:R0:W1:Y:S02]  /*6350*/  SYNCS.PHASECHK.TRANS64.TRYWAIT P0, [R9+URZ], R4 ;  /* 0x00000004090075a7 */ /* 0x001064000800017f */
[----:B-1----:R-:W-:Y:S05]  /*6360*/  @!P0 NANOSLEEP.SYNCS 0x989680 ;  /* 0x009896800000895d */ /* 0x002fea0003900000 */
[----:B------:R-:W1:Y:S02]  /*6370*/  @!P0 SYNCS.PHASECHK.TRANS64 P0, [R9+URZ], R4 ;  /* 0x00000004090085a7 */ /* 0x000e64000800007f */
[----:B-1----:R-:W-:Y:S05]  /*6380*/  @!P0 BRA `(.L_x_129) ;  /* 0xfffffffc00f08947 */ /* 0x002fea000383ffff */
[----:B------:R-:W-:Y:S05]  /*6390*/  BRA `(.L_x_152) ;  /* 0xfffffff400dc7947 */ /* 0x000fea000383ffff */
.L_x_130:
[----:B0-----:R0:W1:Y:S02]  /*63a0*/  SYNCS.PHASECHK.TRANS64.TRYWAIT P0, [R8+URZ], R5 ;  /* 0x00000005080075a7 */ /* 0x001064000800017f */
[----:B-1----:R-:W-:Y:S05]  /*63b0*/  @!P0 NANOSLEEP.SYNCS 0x989680 ;  /* 0x009896800000895d */ /* 0x002fea0003900000 */
[----:B------:R-:W1:Y:S02]  /*63c0*/  @!P0 SYNCS.PHASECHK.TRANS64 P0, [R8+URZ], R5 ;  /* 0x00000005080085a7 */ /* 0x000e64000800007f */
[----:B-1----:R-:W-:Y:S05]  /*63d0*/  @!P0 BRA `(.L_x_130) ;  /* 0xfffffffc00f08947 */ /* 0x002fea000383ffff */
[----:B------:R-:W-:Y:S05]  /*63e0*/  BRA `(.L_x_153) ;  /* 0xfffffff400ec7947 */ /* 0x000fea000383ffff */
.L_x_131:
[----:B0-----:R0:W1:Y:S02]  /*63f0*/  SYNCS.PHASECHK.TRANS64.TRYWAIT P0, [R9+URZ], R4 ;  /* 0x00000004090075a7 */ /* 0x001064000800017f */
[----:B-1----:R-:W-:Y:S05]  /*6400*/  @!P0 NANOSLEEP.SYNCS 0x989680 ;  /* 0x009896800000895d */ /* 0x002fea0003900000 */
[----:B------:R-:W1:Y:S02]  /*6410*/  @!P0 SYNCS.PHASECHK.TRANS64 P0, [R9+URZ], R4 ;  /* 0x00000004090085a7 */ /* 0x000e64000800007f */
[----:B-1----:R-:W-:Y:S05]  /*6420*/  @!P0 BRA `(.L_x_131) ;  /* 0xfffffffc00f08947 */ /* 0x002fea000383ffff */
[----:B------:R-:W-:Y:S05]  /*6430*/  BRA `(.L_x_154) ;  /* 0xfffffff400fc7947 */ /* 0x000fea000383ffff */
.L_x_132:
[----:B0-----:R0:W1:Y:S02]  /*6440*/  SYNCS.PHASECHK.TRANS64.TRYWAIT P0, [R8+URZ], R5 ;  /* 0x00000005080075a7 */ /* 0x001064000800017f */
[----:B-1----:R-:W-:Y:S05]  /*6450*/  @!P0 NANOSLEEP.SYNCS 0x989680 ;  /* 0x009896800000895d */ /* 0x002fea0003900000 */
[----:B------:R-:W1:Y:S02]  /*6460*/  @!P0 SYNCS.PHASECHK.TRANS64 P0, [R8+URZ], R5 ;  /* 0x00000005080085a7 */ /* 0x000e64000800007f */
[----:B-1----:R-:W-:Y:S05]  /*6470*/  @!P0 BRA `(.L_x_132) ;  /* 0xfffffffc00f08947 */ /* 0x002fea000383ffff */
[----:B------:R-:W-:Y:S05]  /*6480*/  BRA `(.L_x_155) ;  /* 0xfffffff8000c7947 */ /* 0x000fea000383ffff */
.L_x_133:
[----:B0-----:R0:W1:Y:S02]  /*6490*/  SYNCS.PHASECHK.TRANS64.TRYWAIT P0, [R9+URZ], R4 ;  /* 0x00000004090075a7 */ /* 0x001064000800017f */
[----:B-1----:R-:W-:Y:S05]  /*64a0*/  @!P0 NANOSLEEP.SYNCS 0x989680 ;  /* 0x009896800000895d */ /* 0x002fea0003900000 */
[----:B------:R-:W1:Y:S02]  /*64b0*/  @!P0 SYNCS.PHASECHK.TRANS64 P0, [R9+URZ], R4 ;  /* 0x00000004090085a7 */ /* 0x000e64000800007f */
[----:B-1----:R-:W-:Y:S05]  /*64c0*/  @!P0 BRA `(.L_x_133) ;  /* 0xfffffffc00f08947 */ /* 0x002fea000383ffff */
[----:B------:R-:W-:Y:S05]  /*64d0*/  BRA `(.L_x_156) ;  /* 0xfffffff8001c7947 */ /* 0x000fea000383ffff */
.L_x_134:
[----:B0-----:R0:W1:Y:S02]  /*64e0*/  SYNCS.PHASECHK.TRANS64.TRYWAIT P0, [R8+URZ], R5 ;  /* 0x00000005080075a7 */ /* 0x001064000800017f */
[----:B-1----:R-:W-:Y:S05]  /*64f0*/  @!P0 NANOSLEEP.SYNCS 0x989680 ;  /* 0x009896800000895d */ /* 0x002fea0003900000 */
[----:B------:R-:W1:Y:S02]  /*6500*/  @!P0 SYNCS.PHASECHK.TRANS64 P0, [R8+URZ], R5 ;  /* 0x00000005080085a7 */ /* 0x000e64000800007f */
[----:B-1----:R-:W-:Y:S05]  /*6510*/  @!P0 BRA `(.L_x_134) ;  /* 0xfffffffc00f08947 */ /* 0x002fea000383ffff */
[----:B------:R-:W-:Y:S05]  /*6520*/  BRA `(.L_x_157) ;  /* 0xfffffff8002c7947 */ /* 0x000fea000383ffff */
.L_x_135:
[----:B-1----:R1:W2:Y:S02]  /*6530*/  SYNCS.PHASECHK.TRANS64.TRYWAIT P0, [R11+URZ], R6 ;  /* 0x000000060b0075a7 */ /* 0x0022a4000800017f */
[----:B--2---:R-:W-:Y:S05]  /*6540*/  @!P0 NANOSLEEP.SYNCS 0x989680 ;  /* 0x009896800000895d */ /* 0x004fea0003900000 */
[----:B------:R-:W2:Y:S02]  /*6550*/  @!P0 SYNCS.PHASECHK.TRANS64 P0, [R11+URZ], R6 ;  /* 0x000000060b0085a7 */ /* 0x000ea4000800007f */
[----:B--2---:R-:W-:Y:S05]  /*6560*/  @!P0 BRA `(.L_x_135) ;  /* 0xfffffffc00f08947 */ /* 0x004fea000383ffff */
[----:B------:R-:W-:Y:S05]  /*6570*/  BRA `(.L_x_158) ;  /* 0xfffffff800347947 */ /* 0x000fea000383ffff */
.L_x_159:
[----:B------:R-:W-:-:S00]  /*6580*/  BRA `(.L_x_159) ;  /* 0xfffffffc00fc7947 */ /* 0x000fc0000383ffff */
[----:B------:R-:W-:-:S00]  /*6590*/  NOP ;  /* 0x0000000000007918 */ /* 0x000fc00000000000 */
        /* <DEDUP_REMOVED lines=14> */
.L_x_160:


//--------------------- .nv.global.init           --------------------------
	.section	.nv.global.init,"aw",@progbits
.nv.global.init:
	.type		$str$22,@object
	.size		$str$22,($str$23 - $str$22)
$str$22:
        /*0000*/ 	.byte	0x6b, 0x5f, 0x74, 0x69, 0x6c, 0x65, 0x5f, 0x63, 0x6f, 0x75, 0x6e, 0x74, 0x20, 0x3e, 0x3d, 0x20
        /*0010*/ 	.byte	0x31, 0x00
	.type		$str$23,@object
	.size		$str$23,(__unnamed_1 - $str$23)
$str$23:
        /*0012*/ 	.byte	0x2f, 0x74, 0x6d, 0x70, 0x2f, 0x63, 0x75, 0x74, 0x6c, 0x61, 0x73, 0x73, 0x5f, 0x73, 0x77, 0x65
        /*0022*/ 	.byte	0x65, 0x70, 0x5f, 0x73, 0x72, 0x63, 0x2f, 0x69, 0x6e, 0x63, 0x6c, 0x75, 0x64, 0x65, 0x2f, 0x63
        /*0032*/ 	.byte	0x75, 0x74, 0x6c, 0x61, 0x73, 0x73, 0x2f, 0x67, 0x65, 0x6d, 0x6d, 0x2f, 0x63, 0x6f, 0x6c, 0x6c
        /*0042*/ 	.byte	0x65, 0x63, 0x74, 0x69, 0x76, 0x65, 0x2f, 0x73, 0x6d, 0x39, 0x30, 0x5f, 0x6d, 0x6d, 0x61, 0x5f
        /*0052*/ 	.byte	0x74, 0x6d, 0x61, 0x5f, 0x67, 0x6d, 0x6d, 0x61, 0x5f, 0x73, 0x73, 0x5f, 0x77, 0x61, 0x72, 0x70
        /*0062*/ 	.byte	0x73, 0x70, 0x65, 0x63, 0x69, 0x61, 0x6c, 0x69, 0x7a, 0x65, 0x64, 0x2e, 0x68, 0x70, 0x70, 0x00
	.type		__unnamed_1,@object
	.size		__unnamed_1,(.L_0 - __unnamed_1)
__unnamed_1:
        /*0072*/ 	.byte	0x76, 0x6f, 0x69, 0x64, 0x20, 0x63, 0x75, 0x74, 0x6c, 0x61, 0x73, 0x73, 0x3a, 0x3a, 0x67, 0x65
        /* <DEDUP_REMOVED lines=176> */
        /*0b82*/ 	.byte	0x00
.L_0:


//--------------------- .nv.shared._ZN7cutlass13device_kernelINS_4gemm6kernel13GemmUniversalIN4cute5tupleIJiiiiEEENS1_10collective13CollectiveMmaINS1_34MainloopSm90TmaGmmaWarpSpecializedILi14ENS5_IJNS4_1CILi2EEESB_NSA_ILi1EEEEEENS1_32KernelTmaWarpSpecializedPingpongEEENS5_IJNSA_ILi64EEESG_NSA_ILi32EEEEEEfNS5_IJlSC_lEEEfSJ_NS4_8TiledMMAINS4_8MMA_AtomIJNS4_4SM904GMMA29MMA_64x64x8_F32TF32TF32_SS_TNILNSN_7ScaleInE1ELSP_1EEEEEENS4_6LayoutINS5_IJSC_SC_SC_EEENS5_IJNSA_ILi0EEESU_SU_EEEEENS5_IJNS4_10UnderscoreESX_SX_EEEEENS4_23SM90_TMA_LOAD_MULTICASTENS4_14ComposedLayoutINS4_7SwizzleILi3ELi4ELi3EEENS4_18smem_ptr_flag_bitsILi32EEENSS_INS5_IJNSA_ILi8EEESH_EEENS5_IJSH_SC_EEEEEEEvNS4_8identityES10_S1A_vS1B_EENS_8epilogue10collective6detail29Sm90TmaWarpSpecializedAdapterINS1E_15DefaultEpilogueIfSJ_SJ_NS1D_6thread17LinearCombinationIfLi1EffLNS1I_9ScaleType4KindE0ELNS_15FloatRoundStyleE2EfEENS1_15EpilogueDefaultEEEEEvvEEEEvNT_6ParamsE --------------------------
	.section	.nv.shared._ZN7cutlass13device_kernelINS_4gemm6kernel13GemmUniversalIN4cute5tupleIJiiiiEEENS1_10collective13CollectiveMmaINS1_34MainloopSm90TmaGmmaWarpSpecializedILi14ENS5_IJNS4_1CILi2EEESB_NSA_ILi1EEEEEENS1_32KernelTmaWarpSpecializedPingpongEEENS5_IJNSA_ILi64EEESG_NSA_ILi32EEEEEEfNS5_IJlSC_lEEEfSJ_NS4_8TiledMMAINS4_8MMA_AtomIJNS4_4SM904GMMA29MMA_64x64x8_F32TF32TF32_SS_TNILNSN_7ScaleInE1ELSP_1EEEEEENS4_6LayoutINS5_IJSC_SC_SC_EEENS5_IJNSA_ILi0EEESU_SU_EEEEENS5_IJNS4_10UnderscoreESX_SX_EEEEENS4_23SM90_TMA_LOAD_MULTICASTENS4_14ComposedLayoutINS4_7SwizzleILi3ELi4ELi3EEENS4_18smem_ptr_flag_bitsILi32EEENSS_INS5_IJNSA_ILi8EEESH_EEENS5_IJSH_SC_EEEEEEEvNS4_8identityES10_S1A_vS1B_EENS_8epilogue10collective6detail29Sm90TmaWarpSpecializedAdapterINS1E_15DefaultEpilogueIfSJ_SJ_NS1D_6thread17LinearCombinationIfLi1EffLNS1I_9ScaleType4KindE0ELNS_15FloatRoundStyleE2EfEENS1_15EpilogueDefaultEEEEEvvEEEEvNT_6ParamsE,"aw",@nobits
	.sectionflags	@""
	.align	16
	.zero		1024


//--------------------- .nv.shared.reserved.0     --------------------------
	.section	.nv.shared.reserved.0,"aw",@nobits
	.weak		__nv_reservedSMEM_offset_0_alias
	.size		__nv_reservedSMEM_offset_0_alias, 0, 0
	.other		__nv_reservedSMEM_offset_0_alias,@"STO_CUDA_RESERVED_SHARED STV_DEFAULT"
__nv_reservedSMEM_offset_0_alias:
	.zero		0


//--------------------- .nv.global                --------------------------
	.section	.nv.global,"aw",@nobits
.nv.global:
	.type		_ZN40_INTERNAL_d925fd07_4_k_cu_d1fcc85c_281014cute1_E,@object
	.size		_ZN40_INTERNAL_d925fd07_4_k_cu_d1fcc85c_281014cute1_E,(_ZN40_INTERNAL_d925fd07_4_k_cu_d1fcc85c_281014cuda3std3__45__cpo6cbeginE - _ZN40_INTERNAL_d925fd07_4_k_cu_d1fcc85c_281014cute1_E)
_ZN40_INTERNAL_d925fd07_4_k_cu_d1fcc85c_281014cute1_E:
	.zero		1
	.type		_ZN40_INTERNAL_d925fd07_4_k_cu_d1fcc85c_281014cuda3std3__45__cpo6cbeginE,@object
	.size		_ZN40_INTERNAL_d925fd07_4_k_cu_d1fcc85c_281014cuda3std3__45__cpo6cbeginE,(_ZN40_INTERNAL_d925fd07_4_k_cu_d1fcc85c_281014cuda3std3__48in_placeE - _ZN40_INTERNAL_d925fd07_4_k_cu_d1fcc85c_281014cuda3std3__45__cpo6cbeginE)
_ZN40_INTERNAL_d925fd07_4_k_cu_d1fcc85c_281014cuda3std3__45__cpo6cbeginE:
	.zero		1
	.type		_ZN40_INTERNAL_d925fd07_4_k_cu_d1fcc85c_281014cuda3std3__48in_placeE,@object
	.size		_ZN40_INTERNAL_d925fd07_4_k_cu_d1fcc85c_281014cuda3std3__48in_placeE,(_ZN40_INTERNAL_d925fd07_4_k_cu_d1fcc85c_281014cuda3std6ranges3__45__cpo9iter_moveE - _ZN40_INTERNAL_d925fd07_4_k_cu_d1fcc85c_281014cuda3std3__48in_placeE)
_ZN40_INTERNAL_d925fd07_4_k_cu_d1fcc85c_281014cuda3std3__48in_placeE:
	.zero		1
	.type		_ZN40_INTERNAL_d925fd07_4_k_cu_d1fcc85c_281014cuda3std6ranges3__45__cpo9iter_moveE,@object
	.size		_ZN40_INTERNAL_d925fd07_4_k_cu_d1fcc85c_281014cuda3std6ranges3__45__cpo9iter_moveE,(_ZN40_INTERNAL_d925fd07_4_k_cu_d1fcc85c_281014cuda3std3__45__cpo5beginE - _ZN40_INTERNAL_d925fd07_4_k_cu_d1fcc85c_281014cuda3std6ranges3__45__cpo9iter_moveE)
_ZN40_INTERNAL_d925fd07_4_k_cu_d1fcc85c_281014cuda3std6ranges3__45__cpo9iter_moveE:
	.zero		1
	.type		_ZN40_INTERNAL_d925fd07_4_k_cu_d1fcc85c_281014cuda3std3__45__cpo5beginE,@object
	.size		_ZN40_INTERNAL_d925fd07_4_k_cu_d1fcc85c_281014cuda3std3__45__cpo5beginE,(_ZN40_INTERNAL_d925fd07_4_k_cu_d1fcc85c_281014cuda3std3__442_GLOBAL__N__d925fd07_4_k_cu_d1fcc85c_281016ignoreE - _ZN40_INTERNAL_d925fd07_4_k_cu_d1fcc85c_281014cuda3std3__45__cpo5beginE)
_ZN40_INTERNAL_d925fd07_4_k_cu_d1fcc85c_281014cuda3std3__45__cpo5beginE:
	.zero		1
	.type		_ZN40_INTERNAL_d925fd07_4_k_cu_d1fcc85c_281014cuda3std3__442_GLOBAL__N__d925fd07_4_k_cu_d1fcc85c_281016ignoreE,@object
	.size		_ZN40_INTERNAL_d925fd07_4_k_cu_d1fcc85c_281014cuda3std3__442_GLOBAL__N__d925fd07_4_k_cu_d1fcc85c_281016ignoreE,(_ZN40_INTERNAL_d925fd07_4_k_cu_d1fcc85c_281014cute7productE - _ZN40_INTERNAL_d925fd07_4_k_cu_d1fcc85c_281014cuda3std3__442_GLOBAL__N__d925fd07_4_k_cu_d1fcc85c_281016ignoreE)
_ZN40_INTERNAL_d925fd07_4_k_cu_d1fcc85c_281014cuda3std3__442_GLOBAL__N__d925fd07_4_k_cu_d1fcc85c_281016ignoreE:
	.zero		1
	.type		_ZN40_INTERNAL_d925fd07_4_k_cu_d1fcc85c_281014cute7productE,@object
	.size		_ZN40_INTERNAL_d925fd07_4_k_cu_d1fcc85c_281014cute7productE,(_ZN40_INTERNAL_d925fd07_4_k_cu_d1fcc85c_281014cuda3std3__45__cpo3endE - _ZN40_INTERNAL_d925fd07_4_k_cu_d1fcc85c_281014cute7productE)
_ZN40_INTERNAL_d925fd07_4_k_cu_d1fcc85c_281014cute7productE:
	.zero		1
	.type		_ZN40_INTERNAL_d925fd07_4_k_cu_d1fcc85c_281014cuda3std3__45__cpo3endE,@object
	.size		_ZN40_INTERNAL_d925fd07_4_k_cu_d1fcc85c_281014cuda3std3__45__cpo3endE,(_ZN40_INTERNAL_d925fd07_4_k_cu_d1fcc85c_281014cuda3std3__419piecewise_constructE - _ZN40_INTERNAL_d925fd07_4_k_cu_d1fcc85c_281014cuda3std3__45__cpo3endE)
_ZN40_INTERNAL_d925fd07_4_k_cu_d1fcc85c_281014cuda3std3__45__cpo3endE:
	.zero		1
	.type		_ZN40_INTERNAL_d925fd07_4_k_cu_d1fcc85c_281014cuda3std3__419piecewise_constructE,@object
	.size		_ZN40_INTERNAL_d925fd07_4_k_cu_d1fcc85c_281014cuda3std3__419piecewise_constructE,(_ZN40_INTERNAL_d925fd07_4_k_cu_d1fcc85c_281014cuda3std3__45__cpo4cendE - _ZN40_INTERNAL_d925fd07_4_k_cu_d1fcc85c_281014cuda3std3__419piecewise_constructE)
_ZN40_INTERNAL_d925fd07_4_k_cu_d1fcc85c_281014cuda3std3__419piecewise_constructE:
	.zero		1
	.type		_ZN40_INTERNAL_d925fd07_4_k_cu_d1fcc85c_281014cuda3std3__45__cpo4cendE,@object
	.size		_ZN40_INTERNAL_d925fd07_4_k_cu_d1fcc85c_281014cuda3std3__45__cpo4cendE,(_ZN40_INTERNAL_d925fd07_4_k_cu_d1fcc85c_281014cuda3std6ranges3__45__cpo4swapE - _ZN40_INTERNAL_d925fd07_4_k_cu_d1fcc85c_281014cuda3std3__45__cpo4cendE)
_ZN40_INTERNAL_d925fd07_4_k_cu_d1fcc85c_281014cuda3std3__45__cpo4cendE:
	.zero		1
	.type		_ZN40_INTERNAL_d925fd07_4_k_cu_d1fcc85c_281014cuda3std6ranges3__45__cpo4swapE,@object
	.size		_ZN40_INTERNAL_d925fd07_4_k_cu_d1fcc85c_281014cuda3std6ranges3__45__cpo4swapE,(.L_8 - _ZN40_INTERNAL_d925fd07_4_k_cu_d1fcc85c_281014cuda3std6ranges3__45__cpo4swapE)
_ZN40_INTERNAL_d925fd07_4_k_cu_d1fcc85c_281014cuda3std6ranges3__45__cpo4swapE:
	.zero		1
.L_8:


//--------------------- .nv.constant0._ZN7cutlass13device_kernelINS_4gemm6kernel13GemmUniversalIN4cute5tupleIJiiiiEEENS1_10collective13CollectiveMmaINS1_34MainloopSm90TmaGmmaWarpSpecializedILi14ENS5_IJNS4_1CILi2EEESB_NSA_ILi1EEEEEENS1_32KernelTmaWarpSpecializedPingpongEEENS5_IJNSA_ILi64EEESG_NSA_ILi32EEEEEEfNS5_IJlSC_lEEEfSJ_NS4_8TiledMMAINS4_8MMA_AtomIJNS4_4SM904GMMA29MMA_64x64x8_F32TF32TF32_SS_TNILNSN_7ScaleInE1ELSP_1EEEEEENS4_6LayoutINS5_IJSC_SC_SC_EEENS5_IJNSA_ILi0EEESU_SU_EEEEENS5_IJNS4_10UnderscoreESX_SX_EEEEENS4_23SM90_TMA_LOAD_MULTICASTENS4_14ComposedLayoutINS4_7SwizzleILi3ELi4ELi3EEENS4_18smem_ptr_flag_bitsILi32EEENSS_INS5_IJNSA_ILi8EEESH_EEENS5_IJSH_SC_EEEEEEEvNS4_8identityES10_S1A_vS1B_EENS_8epilogue10collective6detail29Sm90TmaWarpSpecializedAdapterINS1E_15DefaultEpilogueIfSJ_SJ_NS1D_6thread17LinearCombinationIfLi1EffLNS1I_9ScaleType4KindE0ELNS_15FloatRoundStyleE2EfEENS1_15EpilogueDefaultEEEEEvvEEEEvNT_6ParamsE --------------------------
	.section	.nv.constant0._ZN7cutlass13device_kernelINS_4gemm6kernel13GemmUniversalIN4cute5tupleIJiiiiEEENS1_10collective13CollectiveMmaINS1_34MainloopSm90TmaGmmaWarpSpecializedILi14ENS5_IJNS4_1CILi2EEESB_NSA_ILi1EEEEEENS1_32KernelTmaWarpSpecializedPingpongEEENS5_IJNSA_ILi64EEESG_NSA_ILi32EEEEEEfNS5_IJlSC_lEEEfSJ_NS4_8TiledMMAINS4_8MMA_AtomIJNS4_4SM904GMMA29MMA_64x64x8_F32TF32TF32_SS_TNILNSN_7ScaleInE1ELSP_1EEEEEENS4_6LayoutINS5_IJSC_SC_SC_EEENS5_IJNSA_ILi0EEESU_SU_EEEEENS5_IJNS4_10UnderscoreESX_SX_EEEEENS4_23SM90_TMA_LOAD_MULTICASTENS4_14ComposedLayoutINS4_7SwizzleILi3ELi4ELi3EEENS4_18smem_ptr_flag_bitsILi32EEENSS_INS5_IJNSA_ILi8EEESH_EEENS5_IJSH_SC_EEEEEEEvNS4_8identityES10_S1A_vS1B_EENS_8epilogue10collective6detail29Sm90TmaWarpSpecializedAdapterINS1E_15DefaultEpilogueIfSJ_SJ_NS1D_6thread17LinearCombinationIfLi1EffLNS1I_9ScaleType4KindE0ELNS_15FloatRoundStyleE2EfEENS1_15EpilogueDefaultEEEEEvvEEEEvNT_6ParamsE,"a",@progbits
	.sectionflags	@""
	.align	4
.nv.constant0._ZN7cutlass13device_kernelINS_4gemm6kernel13GemmUniversalIN4cute5tupleIJiiiiEEENS1_10collective13CollectiveMmaINS1_34MainloopSm90TmaGmmaWarpSpecializedILi14ENS5_IJNS4_1CILi2EEESB_NSA_ILi1EEEEEENS1_32KernelTmaWarpSpecializedPingpongEEENS5_IJNSA_ILi64EEESG_NSA_ILi32EEEEEEfNS5_IJlSC_lEEEfSJ_NS4_8TiledMMAINS4_8MMA_AtomIJNS4_4SM904GMMA29MMA_64x64x8_F32TF32TF32_SS_TNILNSN_7ScaleInE1ELSP_1EEEEEENS4_6LayoutINS5_IJSC_SC_SC_EEENS5_IJNSA_ILi0EEESU_SU_EEEEENS5_IJNS4_10UnderscoreESX_SX_EEEEENS4_23SM90_TMA_LOAD_MULTICASTENS4_14ComposedLayoutINS4_7SwizzleILi3ELi4ELi3EEENS4_18smem_ptr_flag_bitsILi32EEENSS_INS5_IJNSA_ILi8EEESH_EEENS5_IJSH_SC_EEEEEEEvNS4_8identityES10_S1A_vS1B_EENS_8epilogue10collective6detail29Sm90TmaWarpSpecializedAdapterINS1E_15DefaultEpilogueIfSJ_SJ_NS1D_6thread17LinearCombinationIfLi1EffLNS1I_9ScaleType4KindE0ELNS_15FloatRoundStyleE2EfEENS1_15EpilogueDefaultEEEEEvvEEEEvNT_6ParamsE:
	.zero		1664


//--------------------- SYMBOLS --------------------------

	.type		.nv.reservedSmem.offset0,@object
	.size		.nv.reservedSmem.offset0,0x4
	.type		__assertfail,@function
